//
// Generated by NVIDIA NVVM Compiler
//
// Compiler Build ID: CL-36424714
// Cuda compilation tools, release 13.0, V13.0.88
// Based on NVVM 20.0.0
//

.version 9.0
.target sm_100
.address_size 64

	// .globl	_Z9printtilePfS_PiS0_S0_iiiiiiS0_iPyi
.extern .func  (.param .b32 func_retval0) vprintf
(
	.param .b64 vprintf_param_0,
	.param .b64 vprintf_param_1
)
;
.global .align 1 .b8 $str[42] = {10, 107, 61, 37, 100, 44, 110, 104, 112, 61, 37, 100, 44, 110, 99, 108, 61, 37, 100, 44, 114, 104, 61, 37, 100, 44, 107, 112, 105, 99, 61, 37, 100, 44, 105, 114, 99, 61, 37, 100, 10};
.global .align 1 .b8 $str$1[44] = {10, 45, 45, 105, 104, 111, 108, 101, 115, 32, 107, 61, 37, 49, 48, 100, 45, 45, 45, 45, 45, 45, 45, 45, 45, 45, 45, 45, 45, 45, 45, 45, 45, 45, 45, 45, 45, 45, 45, 45, 45, 45, 10};
.global .align 1 .b8 $str$2[6] = {37, 49, 48, 100, 9};
.global .align 1 .b8 $str$3[47] = {10, 45, 45, 105, 104, 111, 108, 101, 32, 98, 117, 102, 102, 101, 114, 32, 107, 61, 37, 49, 48, 100, 45, 45, 45, 45, 45, 45, 45, 45, 45, 45, 45, 45, 45, 45, 45, 45, 45, 45, 45, 45, 45, 45, 45, 10};
.global .align 1 .b8 $str$4[51] = {10, 45, 45, 112, 97, 114, 116, 105, 99, 108, 101, 115, 64, 105, 104, 111, 108, 101, 115, 32, 112, 111, 115, 46, 32, 107, 61, 37, 49, 48, 100, 45, 45, 45, 45, 45, 45, 45, 45, 45, 45, 45, 45, 45, 45, 45, 45, 45, 45, 10};
.global .align 1 .b8 $str$5[55] = {10, 45, 45, 112, 97, 114, 116, 105, 99, 108, 101, 115, 64, 116, 104, 101, 32, 101, 110, 100, 32, 37, 100, 32, 112, 111, 115, 46, 32, 107, 61, 37, 49, 48, 100, 45, 45, 45, 45, 45, 45, 45, 45, 45, 45, 45, 45, 45, 45, 45, 45, 45, 45, 10};
.global .align 1 .b8 $str$6[53] = {10, 45, 45, 105, 110, 99, 111, 109, 105, 110, 103, 32, 112, 97, 114, 116, 105, 99, 108, 101, 115, 32, 107, 61, 37, 49, 48, 100, 45, 45, 45, 45, 45, 45, 45, 45, 45, 45, 45, 45, 45, 45, 45, 45, 45, 45, 45, 45, 45, 45, 45, 10};
.global .align 1 .b8 $str$7[4] = {10, 10, 10};
.global .align 1 .b8 $str$8[80] = {69, 82, 82, 79, 82, 32, 70, 79, 85, 78, 68, 33, 32, 107, 61, 37, 100, 44, 32, 112, 97, 114, 116, 105, 99, 108, 101, 32, 105, 100, 120, 61, 37, 100, 44, 32, 107, 112, 105, 99, 61, 37, 100, 44, 32, 112, 97, 114, 116, 105, 99, 108, 101, 32, 112, 111, 115, 105, 116, 105, 111, 110, 61, 37, 100, 44, 32, 112, 105, 100, 120, 98, 117, 102, 102, 61, 37, 100, 10};
.global .align 1 .b8 $str$9[52] = {120, 120, 120, 120, 120, 120, 120, 120, 120, 120, 120, 120, 120, 120, 120, 120, 120, 120, 120, 120, 120, 120, 120, 120, 120, 120, 120, 120, 120, 120, 120, 32, 37, 49, 48, 108, 100, 32, 62, 62, 62, 62, 62, 62, 62, 62, 62, 62, 62, 62, 10};

.visible .entry _Z9printtilePfS_PiS0_S0_iiiiiiS0_iPyi(
	.param .u64 .ptr .align 1 _Z9printtilePfS_PiS0_S0_iiiiiiS0_iPyi_param_0,
	.param .u64 .ptr .align 1 _Z9printtilePfS_PiS0_S0_iiiiiiS0_iPyi_param_1,
	.param .u64 .ptr .align 1 _Z9printtilePfS_PiS0_S0_iiiiiiS0_iPyi_param_2,
	.param .u64 .ptr .align 1 _Z9printtilePfS_PiS0_S0_iiiiiiS0_iPyi_param_3,
	.param .u64 .ptr .align 1 _Z9printtilePfS_PiS0_S0_iiiiiiS0_iPyi_param_4,
	.param .u32 _Z9printtilePfS_PiS0_S0_iiiiiiS0_iPyi_param_5,
	.param .u32 _Z9printtilePfS_PiS0_S0_iiiiiiS0_iPyi_param_6,
	.param .u32 _Z9printtilePfS_PiS0_S0_iiiiiiS0_iPyi_param_7,
	.param .u32 _Z9printtilePfS_PiS0_S0_iiiiiiS0_iPyi_param_8,
	.param .u32 _Z9printtilePfS_PiS0_S0_iiiiiiS0_iPyi_param_9,
	.param .u32 _Z9printtilePfS_PiS0_S0_iiiiiiS0_iPyi_param_10,
	.param .u64 .ptr .align 1 _Z9printtilePfS_PiS0_S0_iiiiiiS0_iPyi_param_11,
	.param .u32 _Z9printtilePfS_PiS0_S0_iiiiiiS0_iPyi_param_12,
	.param .u64 .ptr .align 1 _Z9printtilePfS_PiS0_S0_iiiiiiS0_iPyi_param_13,
	.param .u32 _Z9printtilePfS_PiS0_S0_iiiiiiS0_iPyi_param_14
)
{
	.local .align 8 .b8 	__local_depot0[24];
	.reg .b64 	%SP;
	.reg .b64 	%SPL;
	.reg .pred 	%p<31>;
	.reg .b32 	%r<282>;
	.reg .b32 	%f<61>;
	.reg .b64 	%rd<179>;

	mov.u64 	%SPL, __local_depot0;
	cvta.local.u64 	%SP, %SPL;
	ld.param.u64 	%rd28, [_Z9printtilePfS_PiS0_S0_iiiiiiS0_iPyi_param_0];
	ld.param.u64 	%rd24, [_Z9printtilePfS_PiS0_S0_iiiiiiS0_iPyi_param_2];
	ld.param.u64 	%rd25, [_Z9printtilePfS_PiS0_S0_iiiiiiS0_iPyi_param_3];
	ld.param.u64 	%rd29, [_Z9printtilePfS_PiS0_S0_iiiiiiS0_iPyi_param_4];
	ld.param.u32 	%r71, [_Z9printtilePfS_PiS0_S0_iiiiiiS0_iPyi_param_5];
	ld.param.u32 	%r72, [_Z9printtilePfS_PiS0_S0_iiiiiiS0_iPyi_param_6];
	ld.param.u32 	%r77, [_Z9printtilePfS_PiS0_S0_iiiiiiS0_iPyi_param_7];
	ld.param.u32 	%r78, [_Z9printtilePfS_PiS0_S0_iiiiiiS0_iPyi_param_8];
	ld.param.u32 	%r73, [_Z9printtilePfS_PiS0_S0_iiiiiiS0_iPyi_param_9];
	ld.param.u32 	%r74, [_Z9printtilePfS_PiS0_S0_iiiiiiS0_iPyi_param_10];
	ld.param.u64 	%rd26, [_Z9printtilePfS_PiS0_S0_iiiiiiS0_iPyi_param_11];
	ld.param.u32 	%r75, [_Z9printtilePfS_PiS0_S0_iiiiiiS0_iPyi_param_12];
	ld.param.u64 	%rd27, [_Z9printtilePfS_PiS0_S0_iiiiiiS0_iPyi_param_13];
	ld.param.u32 	%r76, [_Z9printtilePfS_PiS0_S0_iiiiiiS0_iPyi_param_14];
	cvta.to.global.u64 	%rd1, %rd28;
	cvta.to.global.u64 	%rd2, %rd29;
	add.u64 	%rd30, %SP, 0;
	add.u64 	%rd3, %SPL, 0;
	mul.lo.s32 	%r1, %r78, %r77;
	mov.u32 	%r79, %ctaid.x;
	mov.u32 	%r80, %nctaid.x;
	mov.u32 	%r81, %ctaid.y;
	mad.lo.s32 	%r82, %r80, %r81, %r79;
	setp.ne.s32 	%p1, %r82, %r75;
	@%p1 bra 	$L__BB0_47;
	mov.u32 	%r83, %tid.x;
	setp.ne.s32 	%p2, %r83, 0;
	@%p2 bra 	$L__BB0_46;
	mad.lo.s32 	%r2, %r75, %r74, %r75;
	mul.wide.s32 	%rd31, %r2, 4;
	add.s64 	%rd4, %rd2, %rd31;
	ld.global.u32 	%r84, [%rd4];
	cvta.to.global.u64 	%rd32, %rd25;
	mul.wide.s32 	%rd33, %r75, 4;
	add.s64 	%rd5, %rd32, %rd33;
	ld.global.u32 	%r85, [%rd5];
	add.s32 	%r86, %r75, %r1;
	mad.lo.s32 	%r87, %r86, %r74, %r86;
	mul.wide.s32 	%rd34, %r87, 4;
	add.s64 	%rd6, %rd2, %rd34;
	ld.global.u32 	%r88, [%rd6];
	cvta.to.global.u64 	%rd35, %rd24;
	add.s64 	%rd7, %rd35, %rd33;
	ld.global.u32 	%r89, [%rd7];
	cvta.to.global.u64 	%rd36, %rd26;
	ld.global.u32 	%r90, [%rd36];
	st.local.v2.u32 	[%rd3], {%r75, %r84};
	st.local.v2.u32 	[%rd3+8], {%r85, %r88};
	st.local.v2.u32 	[%rd3+16], {%r89, %r90};
	mov.u64 	%rd37, $str;
	cvta.global.u64 	%rd38, %rd37;
	{ // callseq 0, 0
	.param .b64 param0;
	st.param.b64 	[param0], %rd38;
	.param .b64 param1;
	st.param.b64 	[param1], %rd30;
	.param .b32 retval0;
	call.uni (retval0), 
	vprintf, 
	(
	param0, 
	param1
	);
	ld.param.b32 	%r91, [retval0];
	} // callseq 0
	setp.lt.s32 	%p3, %r76, 1;
	@%p3 bra 	$L__BB0_32;
	st.local.u32 	[%rd3], %r75;
	mov.u64 	%rd40, $str$1;
	cvta.global.u64 	%rd41, %rd40;
	{ // callseq 1, 0
	.param .b64 param0;
	st.param.b64 	[param0], %rd41;
	.param .b64 param1;
	st.param.b64 	[param1], %rd30;
	.param .b32 retval0;
	call.uni (retval0), 
	vprintf, 
	(
	param0, 
	param1
	);
	ld.param.b32 	%r93, [retval0];
	} // callseq 1
	ld.global.u32 	%r95, [%rd4];
	setp.lt.s32 	%p4, %r95, 1;
	@%p4 bra 	$L__BB0_6;
	add.s32 	%r3, %r2, 1;
	mov.b32 	%r260, 0;
	mov.u64 	%rd45, $str$2;
$L__BB0_5:
	add.s32 	%r97, %r3, %r260;
	mul.wide.s32 	%rd43, %r97, 4;
	add.s64 	%rd44, %rd2, %rd43;
	ld.global.u32 	%r98, [%rd44];
	st.local.u32 	[%rd3], %r98;
	cvta.global.u64 	%rd46, %rd45;
	{ // callseq 2, 0
	.param .b64 param0;
	st.param.b64 	[param0], %rd46;
	.param .b64 param1;
	st.param.b64 	[param1], %rd30;
	.param .b32 retval0;
	call.uni (retval0), 
	vprintf, 
	(
	param0, 
	param1
	);
	ld.param.b32 	%r99, [retval0];
	} // callseq 2
	add.s32 	%r260, %r260, 1;
	ld.global.u32 	%r101, [%rd4];
	setp.lt.s32 	%p5, %r260, %r101;
	@%p5 bra 	$L__BB0_5;
$L__BB0_6:
	st.local.u32 	[%rd3], %r75;
	mov.u64 	%rd48, $str$3;
	cvta.global.u64 	%rd49, %rd48;
	{ // callseq 3, 0
	.param .b64 param0;
	st.param.b64 	[param0], %rd49;
	.param .b64 param1;
	st.param.b64 	[param1], %rd30;
	.param .b32 retval0;
	call.uni (retval0), 
	vprintf, 
	(
	param0, 
	param1
	);
	ld.param.b32 	%r102, [retval0];
	} // callseq 3
	ld.global.u32 	%r104, [%rd4];
	setp.lt.s32 	%p6, %r104, 1;
	@%p6 bra 	$L__BB0_9;
	mov.b32 	%r261, 0;
	mov.u64 	%rd53, $str$2;
$L__BB0_8:
	mul.wide.u32 	%rd51, %r261, 4;
	add.s64 	%rd52, %rd6, %rd51;
	ld.global.u32 	%r106, [%rd52];
	st.local.u32 	[%rd3], %r106;
	cvta.global.u64 	%rd54, %rd53;
	{ // callseq 4, 0
	.param .b64 param0;
	st.param.b64 	[param0], %rd54;
	.param .b64 param1;
	st.param.b64 	[param1], %rd30;
	.param .b32 retval0;
	call.uni (retval0), 
	vprintf, 
	(
	param0, 
	param1
	);
	ld.param.b32 	%r107, [retval0];
	} // callseq 4
	add.s32 	%r261, %r261, 1;
	ld.global.u32 	%r109, [%rd4];
	setp.lt.s32 	%p7, %r261, %r109;
	@%p7 bra 	$L__BB0_8;
$L__BB0_9:
	st.local.u32 	[%rd3], %r75;
	mov.u64 	%rd56, $str$4;
	cvta.global.u64 	%rd57, %rd56;
	{ // callseq 5, 0
	.param .b64 param0;
	st.param.b64 	[param0], %rd57;
	.param .b64 param1;
	st.param.b64 	[param1], %rd30;
	.param .b32 retval0;
	call.uni (retval0), 
	vprintf, 
	(
	param0, 
	param1
	);
	ld.param.b32 	%r110, [retval0];
	} // callseq 5
	ld.global.u32 	%r263, [%rd4];
	setp.lt.s32 	%p8, %r263, 1;
	@%p8 bra 	$L__BB0_12;
	add.s32 	%r9, %r2, 1;
	mad.lo.s32 	%r113, %r75, %r71, 4;
	mad.lo.s32 	%r10, %r113, %r72, -1;
	mov.b32 	%r262, 0;
	mov.u64 	%rd63, $str$2;
$L__BB0_11:
	add.s32 	%r114, %r9, %r262;
	mul.wide.s32 	%rd59, %r114, 4;
	add.s64 	%rd60, %rd2, %rd59;
	ld.global.u32 	%r115, [%rd60];
	add.s32 	%r116, %r10, %r115;
	mul.wide.s32 	%rd61, %r116, 4;
	add.s64 	%rd62, %rd1, %rd61;
	ld.global.f32 	%f1, [%rd62];
	cvt.rzi.s32.f32 	%r117, %f1;
	st.local.u32 	[%rd3], %r117;
	cvta.global.u64 	%rd64, %rd63;
	{ // callseq 6, 0
	.param .b64 param0;
	st.param.b64 	[param0], %rd64;
	.param .b64 param1;
	st.param.b64 	[param1], %rd30;
	.param .b32 retval0;
	call.uni (retval0), 
	vprintf, 
	(
	param0, 
	param1
	);
	ld.param.b32 	%r118, [retval0];
	} // callseq 6
	add.s32 	%r262, %r262, 1;
	ld.global.u32 	%r263, [%rd4];
	setp.lt.s32 	%p9, %r262, %r263;
	@%p9 bra 	$L__BB0_11;
$L__BB0_12:
	ld.global.u32 	%r120, [%rd5];
	sub.s32 	%r15, %r120, %r263;
	st.local.v2.u32 	[%rd3], {%r15, %r75};
	mov.u64 	%rd66, $str$5;
	cvta.global.u64 	%rd67, %rd66;
	{ // callseq 7, 0
	.param .b64 param0;
	st.param.b64 	[param0], %rd67;
	.param .b64 param1;
	st.param.b64 	[param1], %rd30;
	.param .b32 retval0;
	call.uni (retval0), 
	vprintf, 
	(
	param0, 
	param1
	);
	ld.param.b32 	%r121, [retval0];
	} // callseq 7
	setp.gt.s32 	%p10, %r15, -1;
	@%p10 bra 	$L__BB0_14;
	ld.global.u32 	%r269, [%rd7];
	sub.s32 	%r265, %r269, %r15;
	bra.uni 	$L__BB0_15;
$L__BB0_14:
	ld.global.u32 	%r265, [%rd7];
	sub.s32 	%r269, %r265, %r15;
$L__BB0_15:
	setp.ge.s32 	%p11, %r269, %r265;
	@%p11 bra 	$L__BB0_28;
	mad.lo.s32 	%r123, %r75, %r71, 4;
	mul.lo.s32 	%r22, %r123, %r72;
	sub.s32 	%r23, %r265, %r269;
	sub.s32 	%r124, %r269, %r265;
	setp.gt.u32 	%p12, %r124, -16;
	@%p12 bra 	$L__BB0_19;
	and.b32  	%r125, %r23, -16;
	neg.s32 	%r267, %r125;
	add.s32 	%r266, %r269, %r22;
	mov.u64 	%rd71, $str$2;
$L__BB0_18:
	.pragma "nounroll";
	mul.wide.s32 	%rd69, %r266, 4;
	add.s64 	%rd70, %rd1, %rd69;
	ld.global.f32 	%f2, [%rd70];
	cvt.rzi.s32.f32 	%r126, %f2;
	st.local.u32 	[%rd3], %r126;
	cvta.global.u64 	%rd72, %rd71;
	{ // callseq 8, 0
	.param .b64 param0;
	st.param.b64 	[param0], %rd72;
	.param .b64 param1;
	st.param.b64 	[param1], %rd30;
	.param .b32 retval0;
	call.uni (retval0), 
	vprintf, 
	(
	param0, 
	param1
	);
	ld.param.b32 	%r127, [retval0];
	} // callseq 8
	ld.global.f32 	%f3, [%rd70+4];
	cvt.rzi.s32.f32 	%r129, %f3;
	st.local.u32 	[%rd3], %r129;
	{ // callseq 9, 0
	.param .b64 param0;
	st.param.b64 	[param0], %rd72;
	.param .b64 param1;
	st.param.b64 	[param1], %rd30;
	.param .b32 retval0;
	call.uni (retval0), 
	vprintf, 
	(
	param0, 
	param1
	);
	ld.param.b32 	%r130, [retval0];
	} // callseq 9
	ld.global.f32 	%f4, [%rd70+8];
	cvt.rzi.s32.f32 	%r132, %f4;
	st.local.u32 	[%rd3], %r132;
	{ // callseq 10, 0
	.param .b64 param0;
	st.param.b64 	[param0], %rd72;
	.param .b64 param1;
	st.param.b64 	[param1], %rd30;
	.param .b32 retval0;
	call.uni (retval0), 
	vprintf, 
	(
	param0, 
	param1
	);
	ld.param.b32 	%r133, [retval0];
	} // callseq 10
	ld.global.f32 	%f5, [%rd70+12];
	cvt.rzi.s32.f32 	%r135, %f5;
	st.local.u32 	[%rd3], %r135;
	{ // callseq 11, 0
	.param .b64 param0;
	st.param.b64 	[param0], %rd72;
	.param .b64 param1;
	st.param.b64 	[param1], %rd30;
	.param .b32 retval0;
	call.uni (retval0), 
	vprintf, 
	(
	param0, 
	param1
	);
	ld.param.b32 	%r136, [retval0];
	} // callseq 11
	ld.global.f32 	%f6, [%rd70+16];
	cvt.rzi.s32.f32 	%r138, %f6;
	st.local.u32 	[%rd3], %r138;
	{ // callseq 12, 0
	.param .b64 param0;
	st.param.b64 	[param0], %rd72;
	.param .b64 param1;
	st.param.b64 	[param1], %rd30;
	.param .b32 retval0;
	call.uni (retval0), 
	vprintf, 
	(
	param0, 
	param1
	);
	ld.param.b32 	%r139, [retval0];
	} // callseq 12
	ld.global.f32 	%f7, [%rd70+20];
	cvt.rzi.s32.f32 	%r141, %f7;
	st.local.u32 	[%rd3], %r141;
	{ // callseq 13, 0
	.param .b64 param0;
	st.param.b64 	[param0], %rd72;
	.param .b64 param1;
	st.param.b64 	[param1], %rd30;
	.param .b32 retval0;
	call.uni (retval0), 
	vprintf, 
	(
	param0, 
	param1
	);
	ld.param.b32 	%r142, [retval0];
	} // callseq 13
	ld.global.f32 	%f8, [%rd70+24];
	cvt.rzi.s32.f32 	%r144, %f8;
	st.local.u32 	[%rd3], %r144;
	{ // callseq 14, 0
	.param .b64 param0;
	st.param.b64 	[param0], %rd72;
	.param .b64 param1;
	st.param.b64 	[param1], %rd30;
	.param .b32 retval0;
	call.uni (retval0), 
	vprintf, 
	(
	param0, 
	param1
	);
	ld.param.b32 	%r145, [retval0];
	} // callseq 14
	ld.global.f32 	%f9, [%rd70+28];
	cvt.rzi.s32.f32 	%r147, %f9;
	st.local.u32 	[%rd3], %r147;
	{ // callseq 15, 0
	.param .b64 param0;
	st.param.b64 	[param0], %rd72;
	.param .b64 param1;
	st.param.b64 	[param1], %rd30;
	.param .b32 retval0;
	call.uni (retval0), 
	vprintf, 
	(
	param0, 
	param1
	);
	ld.param.b32 	%r148, [retval0];
	} // callseq 15
	ld.global.f32 	%f10, [%rd70+32];
	cvt.rzi.s32.f32 	%r150, %f10;
	st.local.u32 	[%rd3], %r150;
	{ // callseq 16, 0
	.param .b64 param0;
	st.param.b64 	[param0], %rd72;
	.param .b64 param1;
	st.param.b64 	[param1], %rd30;
	.param .b32 retval0;
	call.uni (retval0), 
	vprintf, 
	(
	param0, 
	param1
	);
	ld.param.b32 	%r151, [retval0];
	} // callseq 16
	ld.global.f32 	%f11, [%rd70+36];
	cvt.rzi.s32.f32 	%r153, %f11;
	st.local.u32 	[%rd3], %r153;
	{ // callseq 17, 0
	.param .b64 param0;
	st.param.b64 	[param0], %rd72;
	.param .b64 param1;
	st.param.b64 	[param1], %rd30;
	.param .b32 retval0;
	call.uni (retval0), 
	vprintf, 
	(
	param0, 
	param1
	);
	ld.param.b32 	%r154, [retval0];
	} // callseq 17
	ld.global.f32 	%f12, [%rd70+40];
	cvt.rzi.s32.f32 	%r156, %f12;
	st.local.u32 	[%rd3], %r156;
	{ // callseq 18, 0
	.param .b64 param0;
	st.param.b64 	[param0], %rd72;
	.param .b64 param1;
	st.param.b64 	[param1], %rd30;
	.param .b32 retval0;
	call.uni (retval0), 
	vprintf, 
	(
	param0, 
	param1
	);
	ld.param.b32 	%r157, [retval0];
	} // callseq 18
	ld.global.f32 	%f13, [%rd70+44];
	cvt.rzi.s32.f32 	%r159, %f13;
	st.local.u32 	[%rd3], %r159;
	{ // callseq 19, 0
	.param .b64 param0;
	st.param.b64 	[param0], %rd72;
	.param .b64 param1;
	st.param.b64 	[param1], %rd30;
	.param .b32 retval0;
	call.uni (retval0), 
	vprintf, 
	(
	param0, 
	param1
	);
	ld.param.b32 	%r160, [retval0];
	} // callseq 19
	ld.global.f32 	%f14, [%rd70+48];
	cvt.rzi.s32.f32 	%r162, %f14;
	st.local.u32 	[%rd3], %r162;
	{ // callseq 20, 0
	.param .b64 param0;
	st.param.b64 	[param0], %rd72;
	.param .b64 param1;
	st.param.b64 	[param1], %rd30;
	.param .b32 retval0;
	call.uni (retval0), 
	vprintf, 
	(
	param0, 
	param1
	);
	ld.param.b32 	%r163, [retval0];
	} // callseq 20
	ld.global.f32 	%f15, [%rd70+52];
	cvt.rzi.s32.f32 	%r165, %f15;
	st.local.u32 	[%rd3], %r165;
	{ // callseq 21, 0
	.param .b64 param0;
	st.param.b64 	[param0], %rd72;
	.param .b64 param1;
	st.param.b64 	[param1], %rd30;
	.param .b32 retval0;
	call.uni (retval0), 
	vprintf, 
	(
	param0, 
	param1
	);
	ld.param.b32 	%r166, [retval0];
	} // callseq 21
	ld.global.f32 	%f16, [%rd70+56];
	cvt.rzi.s32.f32 	%r168, %f16;
	st.local.u32 	[%rd3], %r168;
	{ // callseq 22, 0
	.param .b64 param0;
	st.param.b64 	[param0], %rd72;
	.param .b64 param1;
	st.param.b64 	[param1], %rd30;
	.param .b32 retval0;
	call.uni (retval0), 
	vprintf, 
	(
	param0, 
	param1
	);
	ld.param.b32 	%r169, [retval0];
	} // callseq 22
	ld.global.f32 	%f17, [%rd70+60];
	cvt.rzi.s32.f32 	%r171, %f17;
	st.local.u32 	[%rd3], %r171;
	{ // callseq 23, 0
	.param .b64 param0;
	st.param.b64 	[param0], %rd72;
	.param .b64 param1;
	st.param.b64 	[param1], %rd30;
	.param .b32 retval0;
	call.uni (retval0), 
	vprintf, 
	(
	param0, 
	param1
	);
	ld.param.b32 	%r172, [retval0];
	} // callseq 23
	add.s32 	%r269, %r269, 16;
	add.s32 	%r267, %r267, 16;
	add.s32 	%r266, %r266, 16;
	setp.ne.s32 	%p13, %r267, 0;
	@%p13 bra 	$L__BB0_18;
$L__BB0_19:
	and.b32  	%r33, %r23, 15;
	setp.eq.s32 	%p14, %r33, 0;
	@%p14 bra 	$L__BB0_28;
	and.b32  	%r34, %r23, 7;
	setp.lt.u32 	%p15, %r33, 8;
	@%p15 bra 	$L__BB0_22;
	add.s32 	%r174, %r269, %r22;
	mul.wide.s32 	%rd74, %r174, 4;
	add.s64 	%rd75, %rd1, %rd74;
	ld.global.f32 	%f18, [%rd75];
	cvt.rzi.s32.f32 	%r175, %f18;
	st.local.u32 	[%rd3], %r175;
	mov.u64 	%rd76, $str$2;
	cvta.global.u64 	%rd77, %rd76;
	add.u64 	%rd78, %SP, 0;
	{ // callseq 24, 0
	.param .b64 param0;
	st.param.b64 	[param0], %rd77;
	.param .b64 param1;
	st.param.b64 	[param1], %rd78;
	.param .b32 retval0;
	call.uni (retval0), 
	vprintf, 
	(
	param0, 
	param1
	);
	ld.param.b32 	%r176, [retval0];
	} // callseq 24
	ld.global.f32 	%f19, [%rd75+4];
	cvt.rzi.s32.f32 	%r178, %f19;
	st.local.u32 	[%rd3], %r178;
	{ // callseq 25, 0
	.param .b64 param0;
	st.param.b64 	[param0], %rd77;
	.param .b64 param1;
	st.param.b64 	[param1], %rd78;
	.param .b32 retval0;
	call.uni (retval0), 
	vprintf, 
	(
	param0, 
	param1
	);
	ld.param.b32 	%r179, [retval0];
	} // callseq 25
	ld.global.f32 	%f20, [%rd75+8];
	cvt.rzi.s32.f32 	%r181, %f20;
	st.local.u32 	[%rd3], %r181;
	{ // callseq 26, 0
	.param .b64 param0;
	st.param.b64 	[param0], %rd77;
	.param .b64 param1;
	st.param.b64 	[param1], %rd78;
	.param .b32 retval0;
	call.uni (retval0), 
	vprintf, 
	(
	param0, 
	param1
	);
	ld.param.b32 	%r182, [retval0];
	} // callseq 26
	ld.global.f32 	%f21, [%rd75+12];
	cvt.rzi.s32.f32 	%r184, %f21;
	st.local.u32 	[%rd3], %r184;
	{ // callseq 27, 0
	.param .b64 param0;
	st.param.b64 	[param0], %rd77;
	.param .b64 param1;
	st.param.b64 	[param1], %rd78;
	.param .b32 retval0;
	call.uni (retval0), 
	vprintf, 
	(
	param0, 
	param1
	);
	ld.param.b32 	%r185, [retval0];
	} // callseq 27
	ld.global.f32 	%f22, [%rd75+16];
	cvt.rzi.s32.f32 	%r187, %f22;
	st.local.u32 	[%rd3], %r187;
	{ // callseq 28, 0
	.param .b64 param0;
	st.param.b64 	[param0], %rd77;
	.param .b64 param1;
	st.param.b64 	[param1], %rd78;
	.param .b32 retval0;
	call.uni (retval0), 
	vprintf, 
	(
	param0, 
	param1
	);
	ld.param.b32 	%r188, [retval0];
	} // callseq 28
	ld.global.f32 	%f23, [%rd75+20];
	cvt.rzi.s32.f32 	%r190, %f23;
	st.local.u32 	[%rd3], %r190;
	{ // callseq 29, 0
	.param .b64 param0;
	st.param.b64 	[param0], %rd77;
	.param .b64 param1;
	st.param.b64 	[param1], %rd78;
	.param .b32 retval0;
	call.uni (retval0), 
	vprintf, 
	(
	param0, 
	param1
	);
	ld.param.b32 	%r191, [retval0];
	} // callseq 29
	ld.global.f32 	%f24, [%rd75+24];
	cvt.rzi.s32.f32 	%r193, %f24;
	st.local.u32 	[%rd3], %r193;
	{ // callseq 30, 0
	.param .b64 param0;
	st.param.b64 	[param0], %rd77;
	.param .b64 param1;
	st.param.b64 	[param1], %rd78;
	.param .b32 retval0;
	call.uni (retval0), 
	vprintf, 
	(
	param0, 
	param1
	);
	ld.param.b32 	%r194, [retval0];
	} // callseq 30
	ld.global.f32 	%f25, [%rd75+28];
	cvt.rzi.s32.f32 	%r196, %f25;
	st.local.u32 	[%rd3], %r196;
	{ // callseq 31, 0
	.param .b64 param0;
	st.param.b64 	[param0], %rd77;
	.param .b64 param1;
	st.param.b64 	[param1], %rd78;
	.param .b32 retval0;
	call.uni (retval0), 
	vprintf, 
	(
	param0, 
	param1
	);
	ld.param.b32 	%r197, [retval0];
	} // callseq 31
	add.s32 	%r269, %r269, 8;
$L__BB0_22:
	setp.eq.s32 	%p16, %r34, 0;
	@%p16 bra 	$L__BB0_28;
	and.b32  	%r37, %r23, 3;
	setp.lt.u32 	%p17, %r34, 4;
	@%p17 bra 	$L__BB0_25;
	add.s32 	%r199, %r269, %r22;
	mul.wide.s32 	%rd79, %r199, 4;
	add.s64 	%rd80, %rd1, %rd79;
	ld.global.f32 	%f26, [%rd80];
	cvt.rzi.s32.f32 	%r200, %f26;
	st.local.u32 	[%rd3], %r200;
	mov.u64 	%rd81, $str$2;
	cvta.global.u64 	%rd82, %rd81;
	add.u64 	%rd83, %SP, 0;
	{ // callseq 32, 0
	.param .b64 param0;
	st.param.b64 	[param0], %rd82;
	.param .b64 param1;
	st.param.b64 	[param1], %rd83;
	.param .b32 retval0;
	call.uni (retval0), 
	vprintf, 
	(
	param0, 
	param1
	);
	ld.param.b32 	%r201, [retval0];
	} // callseq 32
	ld.global.f32 	%f27, [%rd80+4];
	cvt.rzi.s32.f32 	%r203, %f27;
	st.local.u32 	[%rd3], %r203;
	{ // callseq 33, 0
	.param .b64 param0;
	st.param.b64 	[param0], %rd82;
	.param .b64 param1;
	st.param.b64 	[param1], %rd83;
	.param .b32 retval0;
	call.uni (retval0), 
	vprintf, 
	(
	param0, 
	param1
	);
	ld.param.b32 	%r204, [retval0];
	} // callseq 33
	ld.global.f32 	%f28, [%rd80+8];
	cvt.rzi.s32.f32 	%r206, %f28;
	st.local.u32 	[%rd3], %r206;
	{ // callseq 34, 0
	.param .b64 param0;
	st.param.b64 	[param0], %rd82;
	.param .b64 param1;
	st.param.b64 	[param1], %rd83;
	.param .b32 retval0;
	call.uni (retval0), 
	vprintf, 
	(
	param0, 
	param1
	);
	ld.param.b32 	%r207, [retval0];
	} // callseq 34
	ld.global.f32 	%f29, [%rd80+12];
	cvt.rzi.s32.f32 	%r209, %f29;
	st.local.u32 	[%rd3], %r209;
	{ // callseq 35, 0
	.param .b64 param0;
	st.param.b64 	[param0], %rd82;
	.param .b64 param1;
	st.param.b64 	[param1], %rd83;
	.param .b32 retval0;
	call.uni (retval0), 
	vprintf, 
	(
	param0, 
	param1
	);
	ld.param.b32 	%r210, [retval0];
	} // callseq 35
	add.s32 	%r269, %r269, 4;
$L__BB0_25:
	setp.eq.s32 	%p18, %r37, 0;
	@%p18 bra 	$L__BB0_28;
	add.s32 	%r273, %r269, %r22;
	neg.s32 	%r272, %r37;
	mov.u64 	%rd86, $str$2;
	add.u64 	%rd88, %SP, 0;
$L__BB0_27:
	.pragma "nounroll";
	mul.wide.s32 	%rd84, %r273, 4;
	add.s64 	%rd85, %rd1, %rd84;
	ld.global.f32 	%f30, [%rd85];
	cvt.rzi.s32.f32 	%r212, %f30;
	st.local.u32 	[%rd3], %r212;
	cvta.global.u64 	%rd87, %rd86;
	{ // callseq 36, 0
	.param .b64 param0;
	st.param.b64 	[param0], %rd87;
	.param .b64 param1;
	st.param.b64 	[param1], %rd88;
	.param .b32 retval0;
	call.uni (retval0), 
	vprintf, 
	(
	param0, 
	param1
	);
	ld.param.b32 	%r213, [retval0];
	} // callseq 36
	add.s32 	%r273, %r273, 1;
	add.s32 	%r272, %r272, 1;
	setp.ne.s32 	%p19, %r272, 0;
	@%p19 bra 	$L__BB0_27;
$L__BB0_28:
	st.local.u32 	[%rd3], %r75;
	mov.u64 	%rd89, $str$6;
	cvta.global.u64 	%rd90, %rd89;
	add.u64 	%rd91, %SP, 0;
	{ // callseq 37, 0
	.param .b64 param0;
	st.param.b64 	[param0], %rd90;
	.param .b64 param1;
	st.param.b64 	[param1], %rd91;
	.param .b32 retval0;
	call.uni (retval0), 
	vprintf, 
	(
	param0, 
	param1
	);
	ld.param.b32 	%r215, [retval0];
	} // callseq 37
	ld.global.u32 	%r217, [%rd5];
	setp.lt.s32 	%p20, %r217, 1;
	@%p20 bra 	$L__BB0_31;
	ld.param.u64 	%rd169, [_Z9printtilePfS_PiS0_S0_iiiiiiS0_iPyi_param_1];
	mad.lo.s32 	%r219, %r75, %r71, 4;
	mul.lo.s32 	%r46, %r219, %r73;
	cvta.to.global.u64 	%rd8, %rd169;
	mov.b32 	%r274, 0;
	mov.u64 	%rd94, $str$2;
$L__BB0_30:
	add.s32 	%r220, %r274, %r46;
	mul.wide.s32 	%rd92, %r220, 4;
	add.s64 	%rd93, %rd8, %rd92;
	ld.global.f32 	%f31, [%rd93];
	cvt.rzi.s32.f32 	%r221, %f31;
	st.local.u32 	[%rd3], %r221;
	cvta.global.u64 	%rd95, %rd94;
	{ // callseq 38, 0
	.param .b64 param0;
	st.param.b64 	[param0], %rd95;
	.param .b64 param1;
	st.param.b64 	[param1], %rd91;
	.param .b32 retval0;
	call.uni (retval0), 
	vprintf, 
	(
	param0, 
	param1
	);
	ld.param.b32 	%r222, [retval0];
	} // callseq 38
	add.s32 	%r274, %r274, 1;
	ld.global.u32 	%r224, [%rd5];
	setp.lt.s32 	%p21, %r274, %r224;
	@%p21 bra 	$L__BB0_30;
$L__BB0_31:
	mov.u64 	%rd97, $str$7;
	cvta.global.u64 	%rd98, %rd97;
	{ // callseq 39, 0
	.param .b64 param0;
	st.param.b64 	[param0], %rd98;
	.param .b64 param1;
	st.param.b64 	[param1], 0;
	.param .b32 retval0;
	call.uni (retval0), 
	vprintf, 
	(
	param0, 
	param1
	);
	ld.param.b32 	%r225, [retval0];
	} // callseq 39
$L__BB0_32:
	ld.global.u32 	%r49, [%rd7];
	setp.lt.s32 	%p22, %r49, 1;
	mov.b64 	%rd178, 0;
	@%p22 bra 	$L__BB0_45;
	mad.lo.s32 	%r228, %r75, %r71, 4;
	mul.lo.s32 	%r50, %r228, %r72;
	and.b32  	%r51, %r49, 15;
	setp.lt.u32 	%p23, %r49, 16;
	mov.b32 	%r278, 0;
	mov.b64 	%rd178, 0;
	@%p23 bra 	$L__BB0_36;
	and.b32  	%r278, %r49, 2147483632;
	neg.s32 	%r276, %r278;
	add.s64 	%rd9, %rd1, 32;
	mov.b64 	%rd178, 0;
	mov.u32 	%r275, %r50;
$L__BB0_35:
	.pragma "nounroll";
	mul.wide.s32 	%rd103, %r275, 4;
	add.s64 	%rd104, %rd9, %rd103;
	ld.global.f32 	%f32, [%rd104+-32];
	cvt.rzi.s32.f32 	%r229, %f32;
	cvt.s64.s32 	%rd105, %r229;
	add.s64 	%rd106, %rd178, %rd105;
	ld.global.f32 	%f33, [%rd104+-28];
	cvt.rzi.s32.f32 	%r230, %f33;
	cvt.s64.s32 	%rd107, %r230;
	add.s64 	%rd108, %rd106, %rd107;
	ld.global.f32 	%f34, [%rd104+-24];
	cvt.rzi.s32.f32 	%r231, %f34;
	cvt.s64.s32 	%rd109, %r231;
	add.s64 	%rd110, %rd108, %rd109;
	ld.global.f32 	%f35, [%rd104+-20];
	cvt.rzi.s32.f32 	%r232, %f35;
	cvt.s64.s32 	%rd111, %r232;
	add.s64 	%rd112, %rd110, %rd111;
	ld.global.f32 	%f36, [%rd104+-16];
	cvt.rzi.s32.f32 	%r233, %f36;
	cvt.s64.s32 	%rd113, %r233;
	add.s64 	%rd114, %rd112, %rd113;
	ld.global.f32 	%f37, [%rd104+-12];
	cvt.rzi.s32.f32 	%r234, %f37;
	cvt.s64.s32 	%rd115, %r234;
	add.s64 	%rd116, %rd114, %rd115;
	ld.global.f32 	%f38, [%rd104+-8];
	cvt.rzi.s32.f32 	%r235, %f38;
	cvt.s64.s32 	%rd117, %r235;
	add.s64 	%rd118, %rd116, %rd117;
	ld.global.f32 	%f39, [%rd104+-4];
	cvt.rzi.s32.f32 	%r236, %f39;
	cvt.s64.s32 	%rd119, %r236;
	add.s64 	%rd120, %rd118, %rd119;
	ld.global.f32 	%f40, [%rd104];
	cvt.rzi.s32.f32 	%r237, %f40;
	cvt.s64.s32 	%rd121, %r237;
	add.s64 	%rd122, %rd120, %rd121;
	ld.global.f32 	%f41, [%rd104+4];
	cvt.rzi.s32.f32 	%r238, %f41;
	cvt.s64.s32 	%rd123, %r238;
	add.s64 	%rd124, %rd122, %rd123;
	ld.global.f32 	%f42, [%rd104+8];
	cvt.rzi.s32.f32 	%r239, %f42;
	cvt.s64.s32 	%rd125, %r239;
	add.s64 	%rd126, %rd124, %rd125;
	ld.global.f32 	%f43, [%rd104+12];
	cvt.rzi.s32.f32 	%r240, %f43;
	cvt.s64.s32 	%rd127, %r240;
	add.s64 	%rd128, %rd126, %rd127;
	ld.global.f32 	%f44, [%rd104+16];
	cvt.rzi.s32.f32 	%r241, %f44;
	cvt.s64.s32 	%rd129, %r241;
	add.s64 	%rd130, %rd128, %rd129;
	ld.global.f32 	%f45, [%rd104+20];
	cvt.rzi.s32.f32 	%r242, %f45;
	cvt.s64.s32 	%rd131, %r242;
	add.s64 	%rd132, %rd130, %rd131;
	ld.global.f32 	%f46, [%rd104+24];
	cvt.rzi.s32.f32 	%r243, %f46;
	cvt.s64.s32 	%rd133, %r243;
	add.s64 	%rd134, %rd132, %rd133;
	ld.global.f32 	%f47, [%rd104+28];
	cvt.rzi.s32.f32 	%r244, %f47;
	cvt.s64.s32 	%rd135, %r244;
	add.s64 	%rd178, %rd134, %rd135;
	add.s32 	%r276, %r276, 16;
	add.s32 	%r275, %r275, 16;
	setp.ne.s32 	%p24, %r276, 0;
	@%p24 bra 	$L__BB0_35;
$L__BB0_36:
	setp.eq.s32 	%p25, %r51, 0;
	@%p25 bra 	$L__BB0_45;
	and.b32  	%r59, %r49, 7;
	setp.lt.u32 	%p26, %r51, 8;
	@%p26 bra 	$L__BB0_39;
	add.s32 	%r245, %r278, %r50;
	mul.wide.s32 	%rd137, %r245, 4;
	add.s64 	%rd138, %rd1, %rd137;
	ld.global.f32 	%f48, [%rd138];
	cvt.rzi.s32.f32 	%r246, %f48;
	cvt.s64.s32 	%rd139, %r246;
	add.s64 	%rd140, %rd178, %rd139;
	ld.global.f32 	%f49, [%rd138+4];
	cvt.rzi.s32.f32 	%r247, %f49;
	cvt.s64.s32 	%rd141, %r247;
	add.s64 	%rd142, %rd140, %rd141;
	ld.global.f32 	%f50, [%rd138+8];
	cvt.rzi.s32.f32 	%r248, %f50;
	cvt.s64.s32 	%rd143, %r248;
	add.s64 	%rd144, %rd142, %rd143;
	ld.global.f32 	%f51, [%rd138+12];
	cvt.rzi.s32.f32 	%r249, %f51;
	cvt.s64.s32 	%rd145, %r249;
	add.s64 	%rd146, %rd144, %rd145;
	ld.global.f32 	%f52, [%rd138+16];
	cvt.rzi.s32.f32 	%r250, %f52;
	cvt.s64.s32 	%rd147, %r250;
	add.s64 	%rd148, %rd146, %rd147;
	ld.global.f32 	%f53, [%rd138+20];
	cvt.rzi.s32.f32 	%r251, %f53;
	cvt.s64.s32 	%rd149, %r251;
	add.s64 	%rd150, %rd148, %rd149;
	ld.global.f32 	%f54, [%rd138+24];
	cvt.rzi.s32.f32 	%r252, %f54;
	cvt.s64.s32 	%rd151, %r252;
	add.s64 	%rd152, %rd150, %rd151;
	ld.global.f32 	%f55, [%rd138+28];
	cvt.rzi.s32.f32 	%r253, %f55;
	cvt.s64.s32 	%rd153, %r253;
	add.s64 	%rd178, %rd152, %rd153;
	add.s32 	%r278, %r278, 8;
$L__BB0_39:
	setp.eq.s32 	%p27, %r59, 0;
	@%p27 bra 	$L__BB0_45;
	and.b32  	%r62, %r49, 3;
	setp.lt.u32 	%p28, %r59, 4;
	@%p28 bra 	$L__BB0_42;
	add.s32 	%r254, %r278, %r50;
	mul.wide.s32 	%rd155, %r254, 4;
	add.s64 	%rd156, %rd1, %rd155;
	ld.global.f32 	%f56, [%rd156];
	cvt.rzi.s32.f32 	%r255, %f56;
	cvt.s64.s32 	%rd157, %r255;
	add.s64 	%rd158, %rd178, %rd157;
	ld.global.f32 	%f57, [%rd156+4];
	cvt.rzi.s32.f32 	%r256, %f57;
	cvt.s64.s32 	%rd159, %r256;
	add.s64 	%rd160, %rd158, %rd159;
	ld.global.f32 	%f58, [%rd156+8];
	cvt.rzi.s32.f32 	%r257, %f58;
	cvt.s64.s32 	%rd161, %r257;
	add.s64 	%rd162, %rd160, %rd161;
	ld.global.f32 	%f59, [%rd156+12];
	cvt.rzi.s32.f32 	%r258, %f59;
	cvt.s64.s32 	%rd163, %r258;
	add.s64 	%rd178, %rd162, %rd163;
	add.s32 	%r278, %r278, 4;
$L__BB0_42:
	setp.eq.s32 	%p29, %r62, 0;
	@%p29 bra 	$L__BB0_45;
	add.s32 	%r281, %r278, %r50;
	neg.s32 	%r280, %r62;
$L__BB0_44:
	.pragma "nounroll";
	mul.wide.s32 	%rd164, %r281, 4;
	add.s64 	%rd165, %rd1, %rd164;
	ld.global.f32 	%f60, [%rd165];
	cvt.rzi.s32.f32 	%r259, %f60;
	cvt.s64.s32 	%rd166, %r259;
	add.s64 	%rd178, %rd178, %rd166;
	add.s32 	%r281, %r281, 1;
	add.s32 	%r280, %r280, 1;
	setp.ne.s32 	%p30, %r280, 0;
	@%p30 bra 	$L__BB0_44;
$L__BB0_45:
	cvta.to.global.u64 	%rd167, %rd27;
	atom.global.add.u64 	%rd168, [%rd167], %rd178;
$L__BB0_46:
	membar.cta;
	bar.sync 	0;
$L__BB0_47:
	ret;

}
	// .globl	_Z15checkduplicatesPfPiS0_S0_S0_iiiiiiS0_ii
.visible .entry _Z15checkduplicatesPfPiS0_S0_S0_iiiiiiS0_ii(
	.param .u64 .ptr .align 1 _Z15checkduplicatesPfPiS0_S0_S0_iiiiiiS0_ii_param_0,
	.param .u64 .ptr .align 1 _Z15checkduplicatesPfPiS0_S0_S0_iiiiiiS0_ii_param_1,
	.param .u64 .ptr .align 1 _Z15checkduplicatesPfPiS0_S0_S0_iiiiiiS0_ii_param_2,
	.param .u64 .ptr .align 1 _Z15checkduplicatesPfPiS0_S0_S0_iiiiiiS0_ii_param_3,
	.param .u64 .ptr .align 1 _Z15checkduplicatesPfPiS0_S0_S0_iiiiiiS0_ii_param_4,
	.param .u32 _Z15checkduplicatesPfPiS0_S0_S0_iiiiiiS0_ii_param_5,
	.param .u32 _Z15checkduplicatesPfPiS0_S0_S0_iiiiiiS0_ii_param_6,
	.param .u32 _Z15checkduplicatesPfPiS0_S0_S0_iiiiiiS0_ii_param_7,
	.param .u32 _Z15checkduplicatesPfPiS0_S0_S0_iiiiiiS0_ii_param_8,
	.param .u32 _Z15checkduplicatesPfPiS0_S0_S0_iiiiiiS0_ii_param_9,
	.param .u32 _Z15checkduplicatesPfPiS0_S0_S0_iiiiiiS0_ii_param_10,
	.param .u64 .ptr .align 1 _Z15checkduplicatesPfPiS0_S0_S0_iiiiiiS0_ii_param_11,
	.param .u32 _Z15checkduplicatesPfPiS0_S0_S0_iiiiiiS0_ii_param_12,
	.param .u32 _Z15checkduplicatesPfPiS0_S0_S0_iiiiiiS0_ii_param_13
)
{
	.local .align 8 .b8 	__local_depot1[24];
	.reg .b64 	%SP;
	.reg .b64 	%SPL;
	.reg .pred 	%p<9>;
	.reg .b32 	%r<27>;
	.reg .b32 	%f<2>;
	.reg .b64 	%rd<20>;

	mov.u64 	%SPL, __local_depot1;
	cvta.local.u64 	%SP, %SPL;
	ld.param.u64 	%rd7, [_Z15checkduplicatesPfPiS0_S0_S0_iiiiiiS0_ii_param_0];
	ld.param.u64 	%rd8, [_Z15checkduplicatesPfPiS0_S0_S0_iiiiiiS0_ii_param_1];
	ld.param.u64 	%rd9, [_Z15checkduplicatesPfPiS0_S0_S0_iiiiiiS0_ii_param_2];
	ld.param.u32 	%r9, [_Z15checkduplicatesPfPiS0_S0_S0_iiiiiiS0_ii_param_5];
	ld.param.u32 	%r10, [_Z15checkduplicatesPfPiS0_S0_S0_iiiiiiS0_ii_param_6];
	ld.param.u64 	%rd10, [_Z15checkduplicatesPfPiS0_S0_S0_iiiiiiS0_ii_param_11];
	ld.param.u32 	%r11, [_Z15checkduplicatesPfPiS0_S0_S0_iiiiiiS0_ii_param_12];
	ld.param.u32 	%r12, [_Z15checkduplicatesPfPiS0_S0_S0_iiiiiiS0_ii_param_13];
	mov.u32 	%r13, %ctaid.x;
	mov.u32 	%r14, %nctaid.x;
	mov.u32 	%r15, %ctaid.y;
	mad.lo.s32 	%r16, %r14, %r15, %r13;
	setp.ne.s32 	%p1, %r16, %r11;
	mov.u32 	%r17, %tid.x;
	setp.ne.s32 	%p2, %r17, 0;
	or.pred  	%p3, %p2, %p1;
	setp.eq.s32 	%p4, %r12, 0;
	or.pred  	%p5, %p3, %p4;
	@%p5 bra 	$L__BB1_7;
	cvta.to.global.u64 	%rd11, %rd9;
	mul.wide.s32 	%rd12, %r11, 4;
	add.s64 	%rd1, %rd11, %rd12;
	ld.global.u32 	%r25, [%rd1];
	setp.lt.s32 	%p6, %r25, 1;
	@%p6 bra 	$L__BB1_7;
	add.u64 	%rd13, %SP, 0;
	add.u64 	%rd2, %SPL, 0;
	mad.lo.s32 	%r19, %r11, %r9, 4;
	mul.lo.s32 	%r2, %r19, %r10;
	cvta.to.global.u64 	%rd3, %rd7;
	cvta.to.global.u64 	%rd4, %rd8;
	cvta.to.global.u64 	%rd5, %rd10;
	mov.b32 	%r26, 0;
	mov.u64 	%rd17, $str$8;
$L__BB1_3:
	add.s32 	%r20, %r26, %r2;
	mul.wide.s32 	%rd14, %r20, 4;
	add.s64 	%rd15, %rd3, %rd14;
	ld.global.f32 	%f1, [%rd15];
	cvt.rzi.s32.f32 	%r5, %f1;
	mul.wide.s32 	%rd16, %r5, 4;
	add.s64 	%rd6, %rd4, %rd16;
	ld.global.u32 	%r6, [%rd6];
	setp.ne.s32 	%p7, %r6, 0;
	@%p7 bra 	$L__BB1_5;
	st.global.u32 	[%rd6], %r5;
	bra.uni 	$L__BB1_6;
$L__BB1_5:
	add.s32 	%r21, %r26, 1;
	st.local.v2.u32 	[%rd2], {%r11, %r5};
	st.local.v2.u32 	[%rd2+8], {%r25, %r21};
	st.local.u32 	[%rd2+16], %r6;
	cvta.global.u64 	%rd18, %rd17;
	{ // callseq 40, 0
	.param .b64 param0;
	st.param.b64 	[param0], %rd18;
	.param .b64 param1;
	st.param.b64 	[param1], %rd13;
	.param .b32 retval0;
	call.uni (retval0), 
	vprintf, 
	(
	param0, 
	param1
	);
	ld.param.b32 	%r22, [retval0];
	} // callseq 40
	mov.b32 	%r24, 1;
	st.global.u32 	[%rd5], %r24;
$L__BB1_6:
	add.s32 	%r26, %r26, 1;
	ld.global.u32 	%r25, [%rd1];
	setp.lt.s32 	%p8, %r26, %r25;
	@%p8 bra 	$L__BB1_3;
$L__BB1_7:
	ret;

}
	// .globl	_Z13resetcountersPiS_i
.visible .entry _Z13resetcountersPiS_i(
	.param .u64 .ptr .align 1 _Z13resetcountersPiS_i_param_0,
	.param .u64 .ptr .align 1 _Z13resetcountersPiS_i_param_1,
	.param .u32 _Z13resetcountersPiS_i_param_2
)
{
	.reg .pred 	%p<14>;
	.reg .b32 	%r<33>;
	.reg .b64 	%rd<16>;

	ld.param.u64 	%rd8, [_Z13resetcountersPiS_i_param_0];
	ld.param.u32 	%r16, [_Z13resetcountersPiS_i_param_2];
	cvta.to.global.u64 	%rd1, %rd8;
	mov.u32 	%r17, %ctaid.x;
	mov.u32 	%r18, %nctaid.x;
	mov.u32 	%r19, %ctaid.y;
	mul.lo.s32 	%r20, %r19, %r18;
	neg.s32 	%r21, %r20;
	setp.ne.s32 	%p1, %r17, %r21;
	mov.u32 	%r22, %tid.x;
	setp.ne.s32 	%p2, %r22, 0;
	or.pred  	%p3, %p2, %p1;
	setp.lt.s32 	%p4, %r16, 1;
	or.pred  	%p5, %p3, %p4;
	@%p5 bra 	$L__BB2_13;
	and.b32  	%r1, %r16, 15;
	setp.lt.u32 	%p6, %r16, 16;
	mov.b32 	%r30, 0;
	@%p6 bra 	$L__BB2_4;
	and.b32  	%r30, %r16, 2147483632;
	neg.s32 	%r28, %r30;
	add.s64 	%rd14, %rd1, 32;
$L__BB2_3:
	.pragma "nounroll";
	mov.b32 	%r24, 0;
	st.global.u32 	[%rd14+-32], %r24;
	st.global.u32 	[%rd14+-28], %r24;
	st.global.u32 	[%rd14+-24], %r24;
	st.global.u32 	[%rd14+-20], %r24;
	st.global.u32 	[%rd14+-16], %r24;
	st.global.u32 	[%rd14+-12], %r24;
	st.global.u32 	[%rd14+-8], %r24;
	st.global.u32 	[%rd14+-4], %r24;
	st.global.u32 	[%rd14], %r24;
	st.global.u32 	[%rd14+4], %r24;
	st.global.u32 	[%rd14+8], %r24;
	st.global.u32 	[%rd14+12], %r24;
	st.global.u32 	[%rd14+16], %r24;
	st.global.u32 	[%rd14+20], %r24;
	st.global.u32 	[%rd14+24], %r24;
	st.global.u32 	[%rd14+28], %r24;
	add.s32 	%r28, %r28, 16;
	add.s64 	%rd14, %rd14, 64;
	setp.ne.s32 	%p7, %r28, 0;
	@%p7 bra 	$L__BB2_3;
$L__BB2_4:
	setp.eq.s32 	%p8, %r1, 0;
	@%p8 bra 	$L__BB2_13;
	and.b32  	%r7, %r16, 7;
	setp.lt.u32 	%p9, %r1, 8;
	@%p9 bra 	$L__BB2_7;
	mul.wide.u32 	%rd9, %r30, 4;
	add.s64 	%rd10, %rd1, %rd9;
	mov.b32 	%r25, 0;
	st.global.u32 	[%rd10], %r25;
	st.global.u32 	[%rd10+4], %r25;
	st.global.u32 	[%rd10+8], %r25;
	st.global.u32 	[%rd10+12], %r25;
	st.global.u32 	[%rd10+16], %r25;
	st.global.u32 	[%rd10+20], %r25;
	st.global.u32 	[%rd10+24], %r25;
	st.global.u32 	[%rd10+28], %r25;
	add.s32 	%r30, %r30, 8;
$L__BB2_7:
	setp.eq.s32 	%p10, %r7, 0;
	@%p10 bra 	$L__BB2_13;
	and.b32  	%r10, %r16, 3;
	setp.lt.u32 	%p11, %r7, 4;
	@%p11 bra 	$L__BB2_10;
	mul.wide.u32 	%rd11, %r30, 4;
	add.s64 	%rd12, %rd1, %rd11;
	mov.b32 	%r26, 0;
	st.global.u32 	[%rd12], %r26;
	st.global.u32 	[%rd12+4], %r26;
	st.global.u32 	[%rd12+8], %r26;
	st.global.u32 	[%rd12+12], %r26;
	add.s32 	%r30, %r30, 4;
$L__BB2_10:
	setp.eq.s32 	%p12, %r10, 0;
	@%p12 bra 	$L__BB2_13;
	mul.wide.u32 	%rd13, %r30, 4;
	add.s64 	%rd15, %rd1, %rd13;
	neg.s32 	%r32, %r10;
$L__BB2_12:
	.pragma "nounroll";
	mov.b32 	%r27, 0;
	st.global.u32 	[%rd15], %r27;
	add.s64 	%rd15, %rd15, 4;
	add.s32 	%r32, %r32, 1;
	setp.ne.s32 	%p13, %r32, 0;
	@%p13 bra 	$L__BB2_12;
$L__BB2_13:
	ret;

}
	// .globl	_Z8resetircPi
.visible .entry _Z8resetircPi(
	.param .u64 .ptr .align 1 _Z8resetircPi_param_0
)
{
	.reg .pred 	%p<4>;
	.reg .b32 	%r<8>;
	.reg .b64 	%rd<3>;

	ld.param.u64 	%rd1, [_Z8resetircPi_param_0];
	mov.u32 	%r1, %ctaid.x;
	mov.u32 	%r2, %nctaid.x;
	mov.u32 	%r3, %ctaid.y;
	mul.lo.s32 	%r4, %r3, %r2;
	neg.s32 	%r5, %r4;
	setp.ne.s32 	%p1, %r1, %r5;
	mov.u32 	%r6, %tid.x;
	setp.ne.s32 	%p2, %r6, 0;
	or.pred  	%p3, %p2, %p1;
	@%p3 bra 	$L__BB3_2;
	cvta.to.global.u64 	%rd2, %rd1;
	mov.b32 	%r7, 0;
	st.global.u32 	[%rd2], %r7;
$L__BB3_2:
	ret;

}
	// .globl	_Z8checksumPy
.visible .entry _Z8checksumPy(
	.param .u64 .ptr .align 1 _Z8checksumPy_param_0
)
{
	.local .align 8 .b8 	__local_depot4[8];
	.reg .b64 	%SP;
	.reg .b64 	%SPL;
	.reg .pred 	%p<4>;
	.reg .b32 	%r<9>;
	.reg .b64 	%rd<8>;

	mov.u64 	%SPL, __local_depot4;
	cvta.local.u64 	%SP, %SPL;
	ld.param.u64 	%rd1, [_Z8checksumPy_param_0];
	mov.u32 	%r1, %ctaid.x;
	mov.u32 	%r2, %nctaid.x;
	mov.u32 	%r3, %ctaid.y;
	mul.lo.s32 	%r4, %r3, %r2;
	neg.s32 	%r5, %r4;
	setp.ne.s32 	%p1, %r1, %r5;
	mov.u32 	%r6, %tid.x;
	setp.ne.s32 	%p2, %r6, 0;
	or.pred  	%p3, %p2, %p1;
	@%p3 bra 	$L__BB4_2;
	add.u64 	%rd2, %SP, 0;
	add.u64 	%rd3, %SPL, 0;
	cvta.to.global.u64 	%rd4, %rd1;
	ld.global.u64 	%rd5, [%rd4];
	st.local.u64 	[%rd3], %rd5;
	mov.u64 	%rd6, $str$9;
	cvta.global.u64 	%rd7, %rd6;
	{ // callseq 41, 0
	.param .b64 param0;
	st.param.b64 	[param0], %rd7;
	.param .b64 param1;
	st.param.b64 	[param1], %rd2;
	.param .b32 retval0;
	call.uni (retval0), 
	vprintf, 
	(
	param0, 
	param1
	);
	ld.param.b32 	%r7, [retval0];
	} // callseq 41
$L__BB4_2:
	ret;

}
	// .globl	_Z9resetpsumPyi
.visible .entry _Z9resetpsumPyi(
	.param .u64 .ptr .align 1 _Z9resetpsumPyi_param_0,
	.param .u32 _Z9resetpsumPyi_param_1
)
{
	.reg .b64 	%rd<4>;

	ld.param.u64 	%rd1, [_Z9resetpsumPyi_param_0];
	cvta.to.global.u64 	%rd2, %rd1;
	mov.b64 	%rd3, 0;
	st.global.u64 	[%rd2], %rd3;
	ret;

}
	// .globl	_Z8resetpidPfS_PiS0_S0_iiiiiiS0_
.visible .entry _Z8resetpidPfS_PiS0_S0_iiiiiiS0_(
	.param .u64 .ptr .align 1 _Z8resetpidPfS_PiS0_S0_iiiiiiS0__param_0,
	.param .u64 .ptr .align 1 _Z8resetpidPfS_PiS0_S0_iiiiiiS0__param_1,
	.param .u64 .ptr .align 1 _Z8resetpidPfS_PiS0_S0_iiiiiiS0__param_2,
	.param .u64 .ptr .align 1 _Z8resetpidPfS_PiS0_S0_iiiiiiS0__param_3,
	.param .u64 .ptr .align 1 _Z8resetpidPfS_PiS0_S0_iiiiiiS0__param_4,
	.param .u32 _Z8resetpidPfS_PiS0_S0_iiiiiiS0__param_5,
	.param .u32 _Z8resetpidPfS_PiS0_S0_iiiiiiS0__param_6,
	.param .u32 _Z8resetpidPfS_PiS0_S0_iiiiiiS0__param_7,
	.param .u32 _Z8resetpidPfS_PiS0_S0_iiiiiiS0__param_8,
	.param .u32 _Z8resetpidPfS_PiS0_S0_iiiiiiS0__param_9,
	.param .u32 _Z8resetpidPfS_PiS0_S0_iiiiiiS0__param_10,
	.param .u64 .ptr .align 1 _Z8resetpidPfS_PiS0_S0_iiiiiiS0__param_11
)
{
	.reg .pred 	%p<6>;
	.reg .b32 	%r<30>;
	.reg .b32 	%f<2>;
	.reg .b64 	%rd<9>;

	ld.param.u64 	%rd3, [_Z8resetpidPfS_PiS0_S0_iiiiiiS0__param_0];
	ld.param.u64 	%rd4, [_Z8resetpidPfS_PiS0_S0_iiiiiiS0__param_2];
	ld.param.u32 	%r12, [_Z8resetpidPfS_PiS0_S0_iiiiiiS0__param_5];
	ld.param.u32 	%r13, [_Z8resetpidPfS_PiS0_S0_iiiiiiS0__param_6];
	mov.u32 	%r14, %ctaid.x;
	mov.u32 	%r15, %nctaid.x;
	mov.u32 	%r16, %ctaid.y;
	mad.lo.s32 	%r1, %r15, %r16, %r14;
	mov.u32 	%r17, %tid.x;
	setp.ne.s32 	%p1, %r17, 0;
	@%p1 bra 	$L__BB6_7;
	cvta.to.global.u64 	%rd5, %rd4;
	mul.wide.s32 	%rd6, %r1, 4;
	add.s64 	%rd1, %rd5, %rd6;
	ld.global.u32 	%r2, [%rd1];
	setp.lt.s32 	%p2, %r2, 1;
	mov.b32 	%r27, 1;
	@%p2 bra 	$L__BB6_4;
	mov.b32 	%r27, 1;
	mov.u32 	%r28, %r2;
$L__BB6_3:
	mul.hi.u32 	%r20, %r28, -858993459;
	shr.u32 	%r8, %r20, 3;
	mul.lo.s32 	%r27, %r27, 10;
	setp.lt.u32 	%p3, %r28, 10;
	mov.u32 	%r28, %r8;
	@%p3 bra 	$L__BB6_4;
	bra.uni 	$L__BB6_3;
$L__BB6_4:
	setp.lt.s32 	%p4, %r2, 1;
	@%p4 bra 	$L__BB6_7;
	mad.lo.s32 	%r4, %r27, %r1, 1;
	mad.lo.s32 	%r22, %r12, %r1, 4;
	mul.lo.s32 	%r5, %r22, %r13;
	cvta.to.global.u64 	%rd2, %rd3;
	mov.b32 	%r29, 0;
$L__BB6_6:
	add.s32 	%r23, %r4, %r29;
	cvt.rn.f32.s32 	%f1, %r23;
	add.s32 	%r24, %r29, %r5;
	mul.wide.s32 	%rd7, %r24, 4;
	add.s64 	%rd8, %rd2, %rd7;
	st.global.f32 	[%rd8], %f1;
	add.s32 	%r29, %r29, 1;
	ld.global.u32 	%r25, [%rd1];
	setp.lt.s32 	%p5, %r29, %r25;
	@%p5 bra 	$L__BB6_6;
$L__BB6_7:
	ret;

}


// ===== COMPILED SASS (sm_100) =====

	.target	sm_100

	.elftype	@"ET_EXEC"


//--------------------- .note.nv.tkinfo           --------------------------
	.section	.note.nv.tkinfo,"",@"SHT_NOTE"
	.sectionflags	@"SHF_NOTE_NV_TKINFO"
	.tkinfo
        /*0018*/ 	.word	0x00000002
        /*0030*/ 	.string	""
        /*0030*/ 	.string	"ptxas"
        /*0030*/ 	.string	"Cuda compilation tools, release 13.0, V13.0.88"
        /*0030*/ 	.string	"Build cuda_13.0.r13.0/compiler.36424714_0"
        /*0030*/ 	.string	"-arch sm_100 -m 64 "



//--------------------- .note.nv.cuinfo           --------------------------
	.section	.note.nv.cuinfo,"",@"SHT_NOTE"
	.sectionflags	@"SHF_NOTE_NV_CUINFO"
        /*0018*/ 	.short	0x0002
        /*001a*/ 	.short	0x0064
        /*001c*/ 	.short	0x0082
	.zero		2


//--------------------- .nv.info                  --------------------------
	.section	.nv.info,"",@"SHT_CUDA_INFO"
	.align	4


	//----- nvinfo : EIATTR_REGCOUNT
	.align		4
        /*0000*/ 	.byte	0x04, 0x2f
        /*0002*/ 	.short	(.L_11 - .L_10)
	.align		4
.L_10:
        /*0004*/ 	.word	index@(_Z9printtilePfS_PiS0_S0_iiiiiiS0_iPyi)
        /*0008*/ 	.word	0x00000020


	//----- nvinfo : EIATTR_FRAME_SIZE
	.align		4
.L_11:
        /*000c*/ 	.byte	0x04, 0x11
        /*000e*/ 	.short	(.L_13 - .L_12)
	.align		4
.L_12:
        /*0010*/ 	.word	index@(_Z9printtilePfS_PiS0_S0_iiiiiiS0_iPyi)
        /*0014*/ 	.word	0x00000018


	//----- nvinfo : EIATTR_REGCOUNT
	.align		4
.L_13:
        /*0018*/ 	.byte	0x04, 0x2f
        /*001a*/ 	.short	(.L_15 - .L_14)
	.align		4
.L_14:
        /*001c*/ 	.word	index@(_Z15checkduplicatesPfPiS0_S0_S0_iiiiiiS0_ii)
        /*0020*/ 	.word	0x00000019


	//----- nvinfo : EIATTR_FRAME_SIZE
	.align		4
.L_15:
        /*0024*/ 	.byte	0x04, 0x11
        /*0026*/ 	.short	(.L_17 - .L_16)
	.align		4
.L_16:
        /*0028*/ 	.word	index@(_Z15checkduplicatesPfPiS0_S0_S0_iiiiiiS0_ii)
        /*002c*/ 	.word	0x00000018


	//----- nvinfo : EIATTR_REGCOUNT
	.align		4
.L_17:
        /*0030*/ 	.byte	0x04, 0x2f
        /*0032*/ 	.short	(.L_19 - .L_18)
	.align		4
.L_18:
        /*0034*/ 	.word	index@(_Z13resetcountersPiS_i)
        /*0038*/ 	.word	0x0000000b


	//----- nvinfo : EIATTR_FRAME_SIZE
	.align		4
.L_19:
        /*003c*/ 	.byte	0x04, 0x11
        /*003e*/ 	.short	(.L_21 - .L_20)
	.align		4
.L_20:
        /*0040*/ 	.word	index@(_Z13resetcountersPiS_i)
        /*0044*/ 	.word	0x00000000


	//----- nvinfo : EIATTR_REGCOUNT
	.align		4
.L_21:
        /*0048*/ 	.byte	0x04, 0x2f
        /*004a*/ 	.short	(.L_23 - .L_22)
	.align		4
.L_22:
        /*004c*/ 	.word	index@(_Z8resetircPi)
        /*0050*/ 	.word	0x00000006


	//----- nvinfo : EIATTR_FRAME_SIZE
	.align		4
.L_23:
        /*0054*/ 	.byte	0x04, 0x11
        /*0056*/ 	.short	(.L_25 - .L_24)
	.align		4
.L_24:
        /*0058*/ 	.word	index@(_Z8resetircPi)
        /*005c*/ 	.word	0x00000000


	//----- nvinfo : EIATTR_REGCOUNT
	.align		4
.L_25:
        /*0060*/ 	.byte	0x04, 0x2f
        /*0062*/ 	.short	(.L_27 - .L_26)
	.align		4
.L_26:
        /*0064*/ 	.word	index@(_Z8checksumPy)
        /*0068*/ 	.word	0x00000018


	//----- nvinfo : EIATTR_FRAME_SIZE
	.align		4
.L_27:
        /*006c*/ 	.byte	0x04, 0x11
        /*006e*/ 	.short	(.L_29 - .L_28)
	.align		4
.L_28:
        /*0070*/ 	.word	index@(_Z8checksumPy)
        /*0074*/ 	.word	0x00000008


	//----- nvinfo : EIATTR_REGCOUNT
	.align		4
.L_29:
        /*0078*/ 	.byte	0x04, 0x2f
        /*007a*/ 	.short	(.L_31 - .L_30)
	.align		4
.L_30:
        /*007c*/ 	.word	index@(_Z9resetpsumPyi)
        /*0080*/ 	.word	0x00000006


	//----- nvinfo : EIATTR_FRAME_SIZE
	.align		4
.L_31:
        /*0084*/ 	.byte	0x04, 0x11
        /*0086*/ 	.short	(.L_33 - .L_32)
	.align		4
.L_32:
        /*0088*/ 	.word	index@(_Z9resetpsumPyi)
        /*008c*/ 	.word	0x00000000


	//----- nvinfo : EIATTR_REGCOUNT
	.align		4
.L_33:
        /*0090*/ 	.byte	0x04, 0x2f
        /*0092*/ 	.short	(.L_35 - .L_34)
	.align		4
.L_34:
        /*0094*/ 	.word	index@(_Z8resetpidPfS_PiS0_S0_iiiiiiS0_)
        /*0098*/ 	.word	0x0000000e


	//----- nvinfo : EIATTR_FRAME_SIZE
	.align		4
.L_35:
        /*009c*/ 	.byte	0x04, 0x11
        /*009e*/ 	.short	(.L_37 - .L_36)
	.align		4
.L_36:
        /*00a0*/ 	.word	index@(_Z8resetpidPfS_PiS0_S0_iiiiiiS0_)
        /*00a4*/ 	.word	0x00000000


	//----- nvinfo : EIATTR_MIN_STACK_SIZE
	.align		4
.L_37:
        /*00a8*/ 	.byte	0x04, 0x12
        /*00aa*/ 	.short	(.L_39 - .L_38)
	.align		4
.L_38:
        /*00ac*/ 	.word	index@(_Z8resetpidPfS_PiS0_S0_iiiiiiS0_)
        /*00b0*/ 	.word	0x00000000


	//----- nvinfo : EIATTR_MIN_STACK_SIZE
	.align		4
.L_39:
        /*00b4*/ 	.byte	0x04, 0x12
        /*00b6*/ 	.short	(.L_41 - .L_40)
	.align		4
.L_40:
        /*00b8*/ 	.word	index@(_Z9resetpsumPyi)
        /*00bc*/ 	.word	0x00000000


	//----- nvinfo : EIATTR_MIN_STACK_SIZE
	.align		4
.L_41:
        /*00c0*/ 	.byte	0x04, 0x12
        /*00c2*/ 	.short	(.L_43 - .L_42)
	.align		4
.L_42:
        /*00c4*/ 	.word	index@(_Z8checksumPy)
        /*00c8*/ 	.word	0x00000008


	//----- nvinfo : EIATTR_MIN_STACK_SIZE
	.align		4
.L_43:
        /*00cc*/ 	.byte	0x04, 0x12
        /*00ce*/ 	.short	(.L_45 - .L_44)
	.align		4
.L_44:
        /*00d0*/ 	.word	index@(_Z8resetircPi)
        /*00d4*/ 	.word	0x00000000


	//----- nvinfo : EIATTR_MIN_STACK_SIZE
	.align		4
.L_45:
        /*00d8*/ 	.byte	0x04, 0x12
        /*00da*/ 	.short	(.L_47 - .L_46)
	.align		4
.L_46:
        /*00dc*/ 	.word	index@(_Z13resetcountersPiS_i)
        /*00e0*/ 	.word	0x00000000


	//----- nvinfo : EIATTR_MIN_STACK_SIZE
	.align		4
.L_47:
        /*00e4*/ 	.byte	0x04, 0x12
        /*00e6*/ 	.short	(.L_49 - .L_48)
	.align		4
.L_48:
        /*00e8*/ 	.word	index@(_Z15checkduplicatesPfPiS0_S0_S0_iiiiiiS0_ii)
        /*00ec*/ 	.word	0x00000018


	//----- nvinfo : EIATTR_MIN_STACK_SIZE
	.align		4
.L_49:
        /*00f0*/ 	.byte	0x04, 0x12
        /*00f2*/ 	.short	(.L_51 - .L_50)
	.align		4
.L_50:
        /*00f4*/ 	.word	index@(_Z9printtilePfS_PiS0_S0_iiiiiiS0_iPyi)
        /*00f8*/ 	.word	0x00000018
.L_51:


//--------------------- .nv.compat                --------------------------
	.section	.nv.compat,"",@"SHT_CUDA_COMPAT_INFO"
	.align	4
        /*0000*/ 	.byte	0x02, 0x09, 0x00, 0x00, 0x02, 0x02, 0x01, 0x00, 0x02, 0x05, 0x05, 0x00, 0x03, 0x07, 0x01, 0x01
        /*0010*/ 	.byte	0x02, 0x03, 0x00, 0x00, 0x02, 0x06, 0x01, 0x00, 0x04, 0x0b, 0x08, 0x00, 0x09, 0x00, 0x00, 0x00
        /*0020*/ 	.byte	0x00, 0x00, 0x00, 0x00


//--------------------- .nv.info._Z8resetpidPfS_PiS0_S0_iiiiiiS0_ --------------------------
	.section	.nv.info._Z8resetpidPfS_PiS0_S0_iiiiiiS0_,"",@"SHT_CUDA_INFO"
	.sectionflags	@""
	.align	4


	//----- nvinfo : EIATTR_CUDA_API_VERSION
	.align		4
        /*0000*/ 	.byte	0x04, 0x37
        /*0002*/ 	.short	(.L_53 - .L_52)
.L_52:
        /*0004*/ 	.word	0x00000082


	//----- nvinfo : EIATTR_KPARAM_INFO
	.align		4
.L_53:
        /*0008*/ 	.byte	0x04, 0x17
        /*000a*/ 	.short	(.L_55 - .L_54)
.L_54:
        /*000c*/ 	.word	0x00000000
        /*0010*/ 	.short	0x000b
        /*0012*/ 	.short	0x0040
        /*0014*/ 	.byte	0x00, 0xf5, 0x21, 0x00


	//----- nvinfo : EIATTR_KPARAM_INFO
	.align		4
.L_55:
        /*0018*/ 	.byte	0x04, 0x17
        /*001a*/ 	.short	(.L_57 - .L_56)
.L_56:
        /*001c*/ 	.word	0x00000000
        /*0020*/ 	.short	0x000a
        /*0022*/ 	.short	0x003c
        /*0024*/ 	.byte	0x00, 0xf0, 0x11, 0x00


	//----- nvinfo : EIATTR_KPARAM_INFO
	.align		4
.L_57:
        /*0028*/ 	.byte	0x04, 0x17
        /*002a*/ 	.short	(.L_59 - .L_58)
.L_58:
        /*002c*/ 	.word	0x00000000
        /*0030*/ 	.short	0x0009
        /*0032*/ 	.short	0x0038
        /*0034*/ 	.byte	0x00, 0xf0, 0x11, 0x00


	//----- nvinfo : EIATTR_KPARAM_INFO
	.align		4
.L_59:
        /*0038*/ 	.byte	0x04, 0x17
        /*003a*/ 	.short	(.L_61 - .L_60)
.L_60:
        /*003c*/ 	.word	0x00000000
        /*0040*/ 	.short	0x0008
        /*0042*/ 	.short	0x0034
        /*0044*/ 	.byte	0x00, 0xf0, 0x11, 0x00


	//----- nvinfo : EIATTR_KPARAM_INFO
	.align		4
.L_61:
        /*0048*/ 	.byte	0x04, 0x17
        /*004a*/ 	.short	(.L_63 - .L_62)
.L_62:
        /*004c*/ 	.word	0x00000000
        /*0050*/ 	.short	0x0007
        /*0052*/ 	.short	0x0030
        /*0054*/ 	.byte	0x00, 0xf0, 0x11, 0x00


	//----- nvinfo : EIATTR_KPARAM_INFO
	.align		4
.L_63:
        /*0058*/ 	.byte	0x04, 0x17
        /*005a*/ 	.short	(.L_65 - .L_64)
.L_64:
        /*005c*/ 	.word	0x00000000
        /*0060*/ 	.short	0x0006
        /*0062*/ 	.short	0x002c
        /*0064*/ 	.byte	0x00, 0xf0, 0x11, 0x00


	//----- nvinfo : EIATTR_KPARAM_INFO
	.align		4
.L_65:
        /*0068*/ 	.byte	0x04, 0x17
        /*006a*/ 	.short	(.L_67 - .L_66)
.L_66:
        /*006c*/ 	.word	0x00000000
        /*0070*/ 	.short	0x0005
        /*0072*/ 	.short	0x0028
        /*0074*/ 	.byte	0x00, 0xf0, 0x11, 0x00


	//----- nvinfo : EIATTR_KPARAM_INFO
	.align		4
.L_67:
        /*0078*/ 	.byte	0x04, 0x17
        /*007a*/ 	.short	(.L_69 - .L_68)
.L_68:
        /*007c*/ 	.word	0x00000000
        /*0080*/ 	.short	0x0004
        /*0082*/ 	.short	0x0020
        /*0084*/ 	.byte	0x00, 0xf5, 0x21, 0x00


	//----- nvinfo : EIATTR_KPARAM_INFO
	.align		4
.L_69:
        /*0088*/ 	.byte	0x04, 0x17
        /*008a*/ 	.short	(.L_71 - .L_70)
.L_70:
        /*008c*/ 	.word	0x00000000
        /*0090*/ 	.short	0x0003
        /*0092*/ 	.short	0x0018
        /*0094*/ 	.byte	0x00, 0xf5, 0x21, 0x00


	//----- nvinfo : EIATTR_KPARAM_INFO
	.align		4
.L_71:
        /*0098*/ 	.byte	0x04, 0x17
        /*009a*/ 	.short	(.L_73 - .L_72)
.L_72:
        /*009c*/ 	.word	0x00000000
        /*00a0*/ 	.short	0x0002
        /*00a2*/ 	.short	0x0010
        /*00a4*/ 	.byte	0x00, 0xf5, 0x21, 0x00


	//----- nvinfo : EIATTR_KPARAM_INFO
	.align		4
.L_73:
        /*00a8*/ 	.byte	0x04, 0x17
        /*00aa*/ 	.short	(.L_75 - .L_74)
.L_74:
        /*00ac*/ 	.word	0x00000000
        /*00b0*/ 	.short	0x0001
        /*00b2*/ 	.short	0x0008
        /*00b4*/ 	.byte	0x00, 0xf5, 0x21, 0x00


	//----- nvinfo : EIATTR_KPARAM_INFO
	.align		4
.L_75:
        /*00b8*/ 	.byte	0x04, 0x17
        /*00ba*/ 	.short	(.L_77 - .L_76)
.L_76:
        /*00bc*/ 	.word	0x00000000
        /*00c0*/ 	.short	0x0000
        /*00c2*/ 	.short	0x0000
        /*00c4*/ 	.byte	0x00, 0xf5, 0x21, 0x00


	//----- nvinfo : EIATTR_SPARSE_MMA_MASK
	.align		4
.L_77:
        /*00c8*/ 	.byte	0x03, 0x50
        /*00ca*/ 	.short	0x0000


	//----- nvinfo : EIATTR_MAXREG_COUNT
	.align		4
        /*00cc*/ 	.byte	0x03, 0x1b
        /*00ce*/ 	.short	0x00ff


	//----- nvinfo : EIATTR_MERCURY_ISA_VERSION
	.align		4
        /*00d0*/ 	.byte	0x03, 0x5f
        /*00d2*/ 	.short	0x0101


	//----- nvinfo : EIATTR_VRC_CTA_INIT_COUNT
	.align		4
        /*00d4*/ 	.byte	0x02, 0x4a
	.zero		1
	.zero		1


	//----- nvinfo : EIATTR_EXIT_INSTR_OFFSETS
	.align		4
        /*00d8*/ 	.byte	0x04, 0x1c
        /*00da*/ 	.short	(.L_79 - .L_78)


	//   ....[0]....
.L_78:
        /*00dc*/ 	.word	0x00000070


	//   ....[1]....
        /*00e0*/ 	.word	0x00000160


	//   ....[2]....
        /*00e4*/ 	.word	0x00000260


	//----- nvinfo : EIATTR_CBANK_PARAM_SIZE
	.align		4
.L_79:
        /*00e8*/ 	.byte	0x03, 0x19
        /*00ea*/ 	.short	0x0048


	//----- nvinfo : EIATTR_PARAM_CBANK
	.align		4
        /*00ec*/ 	.byte	0x04, 0x0a
        /*00ee*/ 	.short	(.L_81 - .L_80)
	.align		4
.L_80:
        /*00f0*/ 	.word	index@(.nv.constant0._Z8resetpidPfS_PiS0_S0_iiiiiiS0_)
        /*00f4*/ 	.short	0x0380
        /*00f6*/ 	.short	0x0048


	//----- nvinfo : EIATTR_SW_WAR
	.align		4
.L_81:
        /*00f8*/ 	.byte	0x04, 0x36
        /*00fa*/ 	.short	(.L_83 - .L_82)
.L_82:
        /*00fc*/ 	.word	0x00000008
.L_83:


//--------------------- .nv.info._Z9resetpsumPyi  --------------------------
	.section	.nv.info._Z9resetpsumPyi,"",@"SHT_CUDA_INFO"
	.sectionflags	@""
	.align	4


	//----- nvinfo : EIATTR_CUDA_API_VERSION
	.align		4
        /*0000*/ 	.byte	0x04, 0x37
        /*0002*/ 	.short	(.L_85 - .L_84)
.L_84:
        /*0004*/ 	.word	0x00000082


	//----- nvinfo : EIATTR_KPARAM_INFO
	.align		4
.L_85:
        /*0008*/ 	.byte	0x04, 0x17
        /*000a*/ 	.short	(.L_87 - .L_86)
.L_86:
        /*000c*/ 	.word	0x00000000
        /*0010*/ 	.short	0x0001
        /*0012*/ 	.short	0x0008
        /*0014*/ 	.byte	0x00, 0xf0, 0x11, 0x00


	//----- nvinfo : EIATTR_KPARAM_INFO
	.align		4
.L_87:
        /*0018*/ 	.byte	0x04, 0x17
        /*001a*/ 	.short	(.L_89 - .L_88)
.L_88:
        /*001c*/ 	.word	0x00000000
        /*0020*/ 	.short	0x0000
        /*0022*/ 	.short	0x0000
        /*0024*/ 	.byte	0x00, 0xf5, 0x21, 0x00


	//----- nvinfo : EIATTR_SPARSE_MMA_MASK
	.align		4
.L_89:
        /*0028*/ 	.byte	0x03, 0x50
        /*002a*/ 	.short	0x0000


	//----- nvinfo : EIATTR_MAXREG_COUNT
	.align		4
        /*002c*/ 	.byte	0x03, 0x1b
        /*002e*/ 	.short	0x00ff


	//----- nvinfo : EIATTR_MERCURY_ISA_VERSION
	.align		4
        /*0030*/ 	.byte	0x03, 0x5f
        /*0032*/ 	.short	0x0101


	//----- nvinfo : EIATTR_VRC_CTA_INIT_COUNT
	.align		4
        /*0034*/ 	.byte	0x02, 0x4a
	.zero		1
	.zero		1


	//----- nvinfo : EIATTR_EXIT_INSTR_OFFSETS
	.align		4
        /*0038*/ 	.byte	0x04, 0x1c
        /*003a*/ 	.short	(.L_91 - .L_90)


	//   ....[0]....
.L_90:
        /*003c*/ 	.word	0x00000040


	//----- nvinfo : EIATTR_CBANK_PARAM_SIZE
	.align		4
.L_91:
        /*0040*/ 	.byte	0x03, 0x19
        /*0042*/ 	.short	0x000c


	//----- nvinfo : EIATTR_PARAM_CBANK
	.align		4
        /*0044*/ 	.byte	0x04, 0x0a
        /*0046*/ 	.short	(.L_93 - .L_92)
	.align		4
.L_92:
        /*0048*/ 	.word	index@(.nv.constant0._Z9resetpsumPyi)
        /*004c*/ 	.short	0x0380
        /*004e*/ 	.short	0x000c


	//----- nvinfo : EIATTR_SW_WAR
	.align		4
.L_93:
        /*0050*/ 	.byte	0x04, 0x36
        /*0052*/ 	.short	(.L_95 - .L_94)
.L_94:
        /*0054*/ 	.word	0x00000008
.L_95:


//--------------------- .nv.info._Z8checksumPy    --------------------------
	.section	.nv.info._Z8checksumPy,"",@"SHT_CUDA_INFO"
	.sectionflags	@""
	.align	4


	//----- nvinfo : EIATTR_CUDA_API_VERSION
	.align		4
        /*0000*/ 	.byte	0x04, 0x37
        /*0002*/ 	.short	(.L_97 - .L_96)
.L_96:
        /*0004*/ 	.word	0x00000082


	//----- nvinfo : EIATTR_KPARAM_INFO
	.align		4
.L_97:
        /*0008*/ 	.byte	0x04, 0x17
        /*000a*/ 	.short	(.L_99 - .L_98)
.L_98:
        /*000c*/ 	.word	0x00000000
        /*0010*/ 	.short	0x0000
        /*0012*/ 	.short	0x0000
        /*0014*/ 	.byte	0x00, 0xf5, 0x21, 0x00


	//----- nvinfo : EIATTR_SPARSE_MMA_MASK
	.align		4
.L_99:
        /*0018*/ 	.byte	0x03, 0x50
        /*001a*/ 	.short	0x0000


	//----- nvinfo : EIATTR_MAXREG_COUNT
	.align		4
        /*001c*/ 	.byte	0x03, 0x1b
        /*001e*/ 	.short	0x00ff


	//----- nvinfo : EIATTR_EXTERNS
	.align		4
        /*0020*/ 	.byte	0x04, 0x0f
        /*0022*/ 	.short	(.L_101 - .L_100)


	//   ....[0]....
	.align		4
.L_100:
        /*0024*/ 	.word	index@(vprintf)


	//----- nvinfo : EIATTR_MERCURY_ISA_VERSION
	.align		4
.L_101:
        /*0028*/ 	.byte	0x03, 0x5f
        /*002a*/ 	.short	0x0101


	//----- nvinfo : EIATTR_VRC_CTA_INIT_COUNT
	.align		4
        /*002c*/ 	.byte	0x02, 0x4a
	.zero		1
	.zero		1


	//----- nvinfo : EIATTR_SYSCALL_OFFSETS
	.align		4
        /*0030*/ 	.byte	0x04, 0x46
        /*0032*/ 	.short	(.L_103 - .L_102)


	//   ....[0]....
.L_102:
        /*0034*/ 	.word	0x000001a0


	//----- nvinfo : EIATTR_EXIT_INSTR_OFFSETS
	.align		4
.L_103:
        /*0038*/ 	.byte	0x04, 0x1c
        /*003a*/ 	.short	(.L_105 - .L_104)


	//   ....[0]....
.L_104:
        /*003c*/ 	.word	0x000000f0


	//   ....[1]....
        /*0040*/ 	.word	0x000001b0


	//----- nvinfo : EIATTR_CRS_STACK_SIZE
	.align		4
.L_105:
        /*0044*/ 	.byte	0x04, 0x1e
        /*0046*/ 	.short	(.L_107 - .L_106)
.L_106:
        /*0048*/ 	.word	0x00000000


	//----- nvinfo : EIATTR_CBANK_PARAM_SIZE
	.align		4
.L_107:
        /*004c*/ 	.byte	0x03, 0x19
        /*004e*/ 	.short	0x0008


	//----- nvinfo : EIATTR_PARAM_CBANK
	.align		4
        /*0050*/ 	.byte	0x04, 0x0a
        /*0052*/ 	.short	(.L_109 - .L_108)
	.align		4
.L_108:
        /*0054*/ 	.word	index@(.nv.constant0._Z8checksumPy)
        /*0058*/ 	.short	0x0380
        /*005a*/ 	.short	0x0008


	//----- nvinfo : EIATTR_SW_WAR
	.align		4
.L_109:
        /*005c*/ 	.byte	0x04, 0x36
        /*005e*/ 	.short	(.L_111 - .L_110)
.L_110:
        /*0060*/ 	.word	0x00000008
.L_111:


//--------------------- .nv.info._Z8resetircPi    --------------------------
	.section	.nv.info._Z8resetircPi,"",@"SHT_CUDA_INFO"
	.sectionflags	@""
	.align	4


	//----- nvinfo : EIATTR_CUDA_API_VERSION
	.align		4
        /*0000*/ 	.byte	0x04, 0x37
        /*0002*/ 	.short	(.L_113 - .L_112)
.L_112:
        /*0004*/ 	.word	0x00000082


	//----- nvinfo : EIATTR_KPARAM_INFO
	.align		4
.L_113:
        /*0008*/ 	.byte	0x04, 0x17
        /*000a*/ 	.short	(.L_115 - .L_114)
.L_114:
        /*000c*/ 	.word	0x00000000
        /*0010*/ 	.short	0x0000
        /*0012*/ 	.short	0x0000
        /*0014*/ 	.byte	0x00, 0xf5, 0x21, 0x00


	//----- nvinfo : EIATTR_SPARSE_MMA_MASK
	.align		4
.L_115:
        /*0018*/ 	.byte	0x03, 0x50
        /*001a*/ 	.short	0x0000


	//----- nvinfo : EIATTR_MAXREG_COUNT
	.align		4
        /*001c*/ 	.byte	0x03, 0x1b
        /*001e*/ 	.short	0x00ff


	//----- nvinfo : EIATTR_MERCURY_ISA_VERSION
	.align		4
        /*0020*/ 	.byte	0x03, 0x5f
        /*0022*/ 	.short	0x0101


	//----- nvinfo : EIATTR_VRC_CTA_INIT_COUNT
	.align		4
        /*0024*/ 	.byte	0x02, 0x4a
	.zero		1
	.zero		1


	//----- nvinfo : EIATTR_EXIT_INSTR_OFFSETS
	.align		4
        /*0028*/ 	.byte	0x04, 0x1c
        /*002a*/ 	.short	(.L_117 - .L_116)


	//   ....[0]....
.L_116:
        /*002c*/ 	.word	0x000000a0


	//   ....[1]....
        /*0030*/ 	.word	0x000000e0


	//----- nvinfo : EIATTR_CBANK_PARAM_SIZE
	.align		4
.L_117:
        /*0034*/ 	.byte	0x03, 0x19
        /*0036*/ 	.short	0x0008


	//----- nvinfo : EIATTR_PARAM_CBANK
	.align		4
        /*0038*/ 	.byte	0x04, 0x0a
        /*003a*/ 	.short	(.L_119 - .L_118)
	.align		4
.L_118:
        /*003c*/ 	.word	index@(.nv.constant0._Z8resetircPi)
        /*0040*/ 	.short	0x0380
        /*0042*/ 	.short	0x0008


	//----- nvinfo : EIATTR_SW_WAR
	.align		4
.L_119:
        /*0044*/ 	.byte	0x04, 0x36
        /*0046*/ 	.short	(.L_121 - .L_120)
.L_120:
        /*0048*/ 	.word	0x00000008
.L_121:


//--------------------- .nv.info._Z13resetcountersPiS_i --------------------------
	.section	.nv.info._Z13resetcountersPiS_i,"",@"SHT_CUDA_INFO"
	.sectionflags	@""
	.align	4


	//----- nvinfo : EIATTR_CUDA_API_VERSION
	.align		4
        /*0000*/ 	.byte	0x04, 0x37
        /*0002*/ 	.short	(.L_123 - .L_122)
.L_122:
        /*0004*/ 	.word	0x00000082


	//----- nvinfo : EIATTR_KPARAM_INFO
	.align		4
.L_123:
        /*0008*/ 	.byte	0x04, 0x17
        /*000a*/ 	.short	(.L_125 - .L_124)
.L_124:
        /*000c*/ 	.word	0x00000000
        /*0010*/ 	.short	0x0002
        /*0012*/ 	.short	0x0010
        /*0014*/ 	.byte	0x00, 0xf0, 0x11, 0x00


	//----- nvinfo : EIATTR_KPARAM_INFO
	.align		4
.L_125:
        /*0018*/ 	.byte	0x04, 0x17
        /*001a*/ 	.short	(.L_127 - .L_126)
.L_126:
        /*001c*/ 	.word	0x00000000
        /*0020*/ 	.short	0x0001
        /*0022*/ 	.short	0x0008
        /*0024*/ 	.byte	0x00, 0xf5, 0x21, 0x00


	//----- nvinfo : EIATTR_KPARAM_INFO
	.align		4
.L_127:
        /*0028*/ 	.byte	0x04, 0x17
        /*002a*/ 	.short	(.L_129 - .L_128)
.L_128:
        /*002c*/ 	.word	0x00000000
        /*0030*/ 	.short	0x0000
        /*0032*/ 	.short	0x0000
        /*0034*/ 	.byte	0x00, 0xf5, 0x21, 0x00


	//----- nvinfo : EIATTR_SPARSE_MMA_MASK
	.align		4
.L_129:
        /*0038*/ 	.byte	0x03, 0x50
        /*003a*/ 	.short	0x0000


	//----- nvinfo : EIATTR_MAXREG_COUNT
	.align		4
        /*003c*/ 	.byte	0x03, 0x1b
        /*003e*/ 	.short	0x00ff


	//----- nvinfo : EIATTR_MERCURY_ISA_VERSION
	.align		4
        /*0040*/ 	.byte	0x03, 0x5f
        /*0042*/ 	.short	0x0101


	//----- nvinfo : EIATTR_VRC_CTA_INIT_COUNT
	.align		4
        /*0044*/ 	.byte	0x02, 0x4a
	.zero		1
	.zero		1


	//----- nvinfo : EIATTR_EXIT_INSTR_OFFSETS
	.align		4
        /*0048*/ 	.byte	0x04, 0x1c
        /*004a*/ 	.short	(.L_131 - .L_130)


	//   ....[0]....
.L_130:
        /*004c*/ 	.word	0x000000c0


	//   ....[1]....
        /*0050*/ 	.word	0x00000310


	//   ....[2]....
        /*0054*/ 	.word	0x00000410


	//   ....[3]....
        /*0058*/ 	.word	0x000004d0


	//   ....[4]....
        /*005c*/ 	.word	0x00000570


	//----- nvinfo : EIATTR_CBANK_PARAM_SIZE
	.align		4
.L_131:
        /*0060*/ 	.byte	0x03, 0x19
        /*0062*/ 	.short	0x0014


	//----- nvinfo : EIATTR_PARAM_CBANK
	.align		4
        /*0064*/ 	.byte	0x04, 0x0a
        /*0066*/ 	.short	(.L_133 - .L_132)
	.align		4
.L_132:
        /*0068*/ 	.word	index@(.nv.constant0._Z13resetcountersPiS_i)
        /*006c*/ 	.short	0x0380
        /*006e*/ 	.short	0x0014


	//----- nvinfo : EIATTR_SW_WAR
	.align		4
.L_133:
        /*0070*/ 	.byte	0x04, 0x36
        /*0072*/ 	.short	(.L_135 - .L_134)
.L_134:
        /*0074*/ 	.word	0x00000008
.L_135:


//--------------------- .nv.info._Z15checkduplicatesPfPiS0_S0_S0_iiiiiiS0_ii --------------------------
	.section	.nv.info._Z15checkduplicatesPfPiS0_S0_S0_iiiiiiS0_ii,"",@"SHT_CUDA_INFO"
	.sectionflags	@""
	.align	4


	//----- nvinfo : EIATTR_CUDA_API_VERSION
	.align		4
        /*0000*/ 	.byte	0x04, 0x37
        /*0002*/ 	.short	(.L_137 - .L_136)
.L_136:
        /*0004*/ 	.word	0x00000082


	//----- nvinfo : EIATTR_KPARAM_INFO
	.align		4
.L_137:
        /*0008*/ 	.byte	0x04, 0x17
        /*000a*/ 	.short	(.L_139 - .L_138)
.L_138:
        /*000c*/ 	.word	0x00000000
        /*0010*/ 	.short	0x000d
        /*0012*/ 	.short	0x004c
        /*0014*/ 	.byte	0x00, 0xf0, 0x11, 0x00


	//----- nvinfo : EIATTR_KPARAM_INFO
	.align		4
.L_139:
        /*0018*/ 	.byte	0x04, 0x17
        /*001a*/ 	.short	(.L_141 - .L_140)
.L_140:
        /*001c*/ 	.word	0x00000000
        /*0020*/ 	.short	0x000c
        /*0022*/ 	.short	0x0048
        /*0024*/ 	.byte	0x00, 0xf0, 0x11, 0x00


	//----- nvinfo : EIATTR_KPARAM_INFO
	.align		4
.L_141:
        /*0028*/ 	.byte	0x04, 0x17
        /*002a*/ 	.short	(.L_143 - .L_142)
.L_142:
        /*002c*/ 	.word	0x00000000
        /*0030*/ 	.short	0x000b
        /*0032*/ 	.short	0x0040
        /*0034*/ 	.byte	0x00, 0xf5, 0x21, 0x00


	//----- nvinfo : EIATTR_KPARAM_INFO
	.align		4
.L_143:
        /*0038*/ 	.byte	0x04, 0x17
        /*003a*/ 	.short	(.L_145 - .L_144)
.L_144:
        /*003c*/ 	.word	0x00000000
        /*0040*/ 	.short	0x000a
        /*0042*/ 	.short	0x003c
        /*0044*/ 	.byte	0x00, 0xf0, 0x11, 0x00


	//----- nvinfo : EIATTR_KPARAM_INFO
	.align		4
.L_145:
        /*0048*/ 	.byte	0x04, 0x17
        /*004a*/ 	.short	(.L_147 - .L_146)
.L_146:
        /*004c*/ 	.word	0x00000000
        /*0050*/ 	.short	0x0009
        /*0052*/ 	.short	0x0038
        /*0054*/ 	.byte	0x00, 0xf0, 0x11, 0x00


	//----- nvinfo : EIATTR_KPARAM_INFO
	.align		4
.L_147:
        /*0058*/ 	.byte	0x04, 0x17
        /*005a*/ 	.short	(.L_149 - .L_148)
.L_148:
        /*005c*/ 	.word	0x00000000
        /*0060*/ 	.short	0x0008
        /*0062*/ 	.short	0x0034
        /*0064*/ 	.byte	0x00, 0xf0, 0x11, 0x00


	//----- nvinfo : EIATTR_KPARAM_INFO
	.align		4
.L_149:
        /*0068*/ 	.byte	0x04, 0x17
        /*006a*/ 	.short	(.L_151 - .L_150)
.L_150:
        /*006c*/ 	.word	0x00000000
        /*0070*/ 	.short	0x0007
        /*0072*/ 	.short	0x0030
        /*0074*/ 	.byte	0x00, 0xf0, 0x11, 0x00


	//----- nvinfo : EIATTR_KPARAM_INFO
	.align		4
.L_151:
        /*0078*/ 	.byte	0x04, 0x17
        /*007a*/ 	.short	(.L_153 - .L_152)
.L_152:
        /*007c*/ 	.word	0x00000000
        /*0080*/ 	.short	0x0006
        /*0082*/ 	.short	0x002c
        /*0084*/ 	.byte	0x00, 0xf0, 0x11, 0x00


	//----- nvinfo : EIATTR_KPARAM_INFO
	.align		4
.L_153:
        /*0088*/ 	.byte	0x04, 0x17
        /*008a*/ 	.short	(.L_155 - .L_154)
.L_154:
        /*008c*/ 	.word	0x00000000
        /*0090*/ 	.short	0x0005
        /*0092*/ 	.short	0x0028
        /*0094*/ 	.byte	0x00, 0xf0, 0x11, 0x00


	//----- nvinfo : EIATTR_KPARAM_INFO
	.align		4
.L_155:
        /*0098*/ 	.byte	0x04, 0x17
        /*009a*/ 	.short	(.L_157 - .L_156)
.L_156:
        /*009c*/ 	.word	0x00000000
        /*00a0*/ 	.short	0x0004
        /*00a2*/ 	.short	0x0020
        /*00a4*/ 	.byte	0x00, 0xf5, 0x21, 0x00


	//----- nvinfo : EIATTR_KPARAM_INFO
	.align		4
.L_157:
        /*00a8*/ 	.byte	0x04, 0x17
        /*00aa*/ 	.short	(.L_159 - .L_158)
.L_158:
        /*00ac*/ 	.word	0x00000000
        /*00b0*/ 	.short	0x0003
        /*00b2*/ 	.short	0x0018
        /*00b4*/ 	.byte	0x00, 0xf5, 0x21, 0x00


	//----- nvinfo : EIATTR_KPARAM_INFO
	.align		4
.L_159:
        /*00b8*/ 	.byte	0x04, 0x17
        /*00ba*/ 	.short	(.L_161 - .L_160)
.L_160:
        /*00bc*/ 	.word	0x00000000
        /*00c0*/ 	.short	0x0002
        /*00c2*/ 	.short	0x0010
        /*00c4*/ 	.byte	0x00, 0xf5, 0x21, 0x00


	//----- nvinfo : EIATTR_KPARAM_INFO
	.align		4
.L_161:
        /*00c8*/ 	.byte	0x04, 0x17
        /*00ca*/ 	.short	(.L_163 - .L_162)
.L_162:
        /*00cc*/ 	.word	0x00000000
        /*00d0*/ 	.short	0x0001
        /*00d2*/ 	.short	0x0008
        /*00d4*/ 	.byte	0x00, 0xf5, 0x21, 0x00


	//----- nvinfo : EIATTR_KPARAM_INFO
	.align		4
.L_163:
        /*00d8*/ 	.byte	0x04, 0x17
        /*00da*/ 	.short	(.L_165 - .L_164)
.L_164:
        /*00dc*/ 	.word	0x00000000
        /*00e0*/ 	.short	0x0000
        /*00e2*/ 	.short	0x0000
        /*00e4*/ 	.byte	0x00, 0xf5, 0x21, 0x00


	//----- nvinfo : EIATTR_SPARSE_MMA_MASK
	.align		4
.L_165:
        /*00e8*/ 	.byte	0x03, 0x50
        /*00ea*/ 	.short	0x0000


	//----- nvinfo : EIATTR_MAXREG_COUNT
	.align		4
        /*00ec*/ 	.byte	0x03, 0x1b
        /*00ee*/ 	.short	0x00ff


	//----- nvinfo : EIATTR_EXTERNS
	.align		4
        /*00f0*/ 	.byte	0x04, 0x0f
        /*00f2*/ 	.short	(.L_167 - .L_166)


	//   ....[0]....
	.align		4
.L_166:
        /*00f4*/ 	.word	index@(vprintf)


	//----- nvinfo : EIATTR_MERCURY_ISA_VERSION
	.align		4
.L_167:
        /*00f8*/ 	.byte	0x03, 0x5f
        /*00fa*/ 	.short	0x0101


	//----- nvinfo : EIATTR_VRC_CTA_INIT_COUNT
	.align		4
        /*00fc*/ 	.byte	0x02, 0x4a
	.zero		1
	.zero		1


	//----- nvinfo : EIATTR_SYSCALL_OFFSETS
	.align		4
        /*0100*/ 	.byte	0x04, 0x46
        /*0102*/ 	.short	(.L_169 - .L_168)


	//   ....[0]....
.L_168:
        /*0104*/ 	.word	0x00000330


	//----- nvinfo : EIATTR_EXIT_INSTR_OFFSETS
	.align		4
.L_169:
        /*0108*/ 	.byte	0x04, 0x1c
        /*010a*/ 	.short	(.L_171 - .L_170)


	//   ....[0]....
.L_170:
        /*010c*/ 	.word	0x000000f0


	//   ....[1]....
        /*0110*/ 	.word	0x00000150


	//   ....[2]....
        /*0114*/ 	.word	0x000003c0


	//----- nvinfo : EIATTR_CRS_STACK_SIZE
	.align		4
.L_171:
        /*0118*/ 	.byte	0x04, 0x1e
        /*011a*/ 	.short	(.L_173 - .L_172)
.L_172:
        /*011c*/ 	.word	0x00000000


	//----- nvinfo : EIATTR_CBANK_PARAM_SIZE
	.align		4
.L_173:
        /*0120*/ 	.byte	0x03, 0x19
        /*0122*/ 	.short	0x0050


	//----- nvinfo : EIATTR_PARAM_CBANK
	.align		4
        /*0124*/ 	.byte	0x04, 0x0a
        /*0126*/ 	.short	(.L_175 - .L_174)
	.align		4
.L_174:
        /*0128*/ 	.word	index@(.nv.constant0._Z15checkduplicatesPfPiS0_S0_S0_iiiiiiS0_ii)
        /*012c*/ 	.short	0x0380
        /*012e*/ 	.short	0x0050


	//----- nvinfo : EIATTR_SW_WAR
	.align		4
.L_175:
        /*0130*/ 	.byte	0x04, 0x36
        /*0132*/ 	.short	(.L_177 - .L_176)
.L_176:
        /*0134*/ 	.word	0x00000008
.L_177:


//--------------------- .nv.info._Z9printtilePfS_PiS0_S0_iiiiiiS0_iPyi --------------------------
	.section	.nv.info._Z9printtilePfS_PiS0_S0_iiiiiiS0_iPyi,"",@"SHT_CUDA_INFO"
	.sectionflags	@""
	.align	4


	//----- nvinfo : EIATTR_CUDA_API_VERSION
	.align		4
        /*0000*/ 	.byte	0x04, 0x37
        /*0002*/ 	.short	(.L_179 - .L_178)
.L_178:
        /*0004*/ 	.word	0x00000082


	//----- nvinfo : EIATTR_KPARAM_INFO
	.align		4
.L_179:
        /*0008*/ 	.byte	0x04, 0x17
        /*000a*/ 	.short	(.L_181 - .L_180)
.L_180:
        /*000c*/ 	.word	0x00000000
        /*0010*/ 	.short	0x000e
        /*0012*/ 	.short	0x0058
        /*0014*/ 	.byte	0x00, 0xf0, 0x11, 0x00


	//----- nvinfo : EIATTR_KPARAM_INFO
	.align		4
.L_181:
        /*0018*/ 	.byte	0x04, 0x17
        /*001a*/ 	.short	(.L_183 - .L_182)
.L_182:
        /*001c*/ 	.word	0x00000000
        /*0020*/ 	.short	0x000d
        /*0022*/ 	.short	0x0050
        /*0024*/ 	.byte	0x00, 0xf5, 0x21, 0x00


	//----- nvinfo : EIATTR_KPARAM_INFO
	.align		4
.L_183:
        /*0028*/ 	.byte	0x04, 0x17
        /*002a*/ 	.short	(.L_185 - .L_184)
.L_184:
        /*002c*/ 	.word	0x00000000
        /*0030*/ 	.short	0x000c
        /*0032*/ 	.short	0x0048
        /*0034*/ 	.byte	0x00, 0xf0, 0x11, 0x00


	//----- nvinfo : EIATTR_KPARAM_INFO
	.align		4
.L_185:
        /*0038*/ 	.byte	0x04, 0x17
        /*003a*/ 	.short	(.L_187 - .L_186)
.L_186:
        /*003c*/ 	.word	0x00000000
        /*0040*/ 	.short	0x000b
        /*0042*/ 	.short	0x0040
        /*0044*/ 	.byte	0x00, 0xf5, 0x21, 0x00


	//----- nvinfo : EIATTR_KPARAM_INFO
	.align		4
.L_187:
        /*0048*/ 	.byte	0x04, 0x17
        /*004a*/ 	.short	(.L_189 - .L_188)
.L_188:
        /*004c*/ 	.word	0x00000000
        /*0050*/ 	.short	0x000a
        /*0052*/ 	.short	0x003c
        /*0054*/ 	.byte	0x00, 0xf0, 0x11, 0x00


	//----- nvinfo : EIATTR_KPARAM_INFO
	.align		4
.L_189:
        /*0058*/ 	.byte	0x04, 0x17
        /*005a*/ 	.short	(.L_191 - .L_190)
.L_190:
        /*005c*/ 	.word	0x00000000
        /*0060*/ 	.short	0x0009
        /*0062*/ 	.short	0x0038
        /*0064*/ 	.byte	0x00, 0xf0, 0x11, 0x00


	//----- nvinfo : EIATTR_KPARAM_INFO
	.align		4
.L_191:
        /*0068*/ 	.byte	0x04, 0x17
        /*006a*/ 	.short	(.L_193 - .L_192)
.L_192:
        /*006c*/ 	.word	0x00000000
        /*0070*/ 	.short	0x0008
        /*0072*/ 	.short	0x0034
        /*0074*/ 	.byte	0x00, 0xf0, 0x11, 0x00


	//----- nvinfo : EIATTR_KPARAM_INFO
	.align		4
.L_193:
        /*0078*/ 	.byte	0x04, 0x17
        /*007a*/ 	.short	(.L_195 - .L_194)
.L_194:
        /*007c*/ 	.word	0x00000000
        /*0080*/ 	.short	0x0007
        /*0082*/ 	.short	0x0030
        /*0084*/ 	.byte	0x00, 0xf0, 0x11, 0x00


	//----- nvinfo : EIATTR_KPARAM_INFO
	.align		4
.L_195:
        /*0088*/ 	.byte	0x04, 0x17
        /*008a*/ 	.short	(.L_197 - .L_196)
.L_196:
        /*008c*/ 	.word	0x00000000
        /*0090*/ 	.short	0x0006
        /*0092*/ 	.short	0x002c
        /*0094*/ 	.byte	0x00, 0xf0, 0x11, 0x00


	//----- nvinfo : EIATTR_KPARAM_INFO
	.align		4
.L_197:
        /*0098*/ 	.byte	0x04, 0x17
        /*009a*/ 	.short	(.L_199 - .L_198)
.L_198:
        /*009c*/ 	.word	0x00000000
        /*00a0*/ 	.short	0x0005
        /*00a2*/ 	.short	0x0028
        /*00a4*/ 	.byte	0x00, 0xf0, 0x11, 0x00


	//----- nvinfo : EIATTR_KPARAM_INFO
	.align		4
.L_199:
        /*00a8*/ 	.byte	0x04, 0x17
        /*00aa*/ 	.short	(.L_201 - .L_200)
.L_200:
        /*00ac*/ 	.word	0x00000000
        /*00b0*/ 	.short	0x0004
        /*00b2*/ 	.short	0x0020
        /*00b4*/ 	.byte	0x00, 0xf5, 0x21, 0x00


	//----- nvinfo : EIATTR_KPARAM_INFO
	.align		4
.L_201:
        /*00b8*/ 	.byte	0x04, 0x17
        /*00ba*/ 	.short	(.L_203 - .L_202)
.L_202:
        /*00bc*/ 	.word	0x00000000
        /*00c0*/ 	.short	0x0003
        /*00c2*/ 	.short	0x0018
        /*00c4*/ 	.byte	0x00, 0xf5, 0x21, 0x00


	//----- nvinfo : EIATTR_KPARAM_INFO
	.align		4
.L_203:
        /*00c8*/ 	.byte	0x04, 0x17
        /*00ca*/ 	.short	(.L_205 - .L_204)
.L_204:
        /*00cc*/ 	.word	0x00000000
        /*00d0*/ 	.short	0x0002
        /*00d2*/ 	.short	0x0010
        /*00d4*/ 	.byte	0x00, 0xf5, 0x21, 0x00


	//----- nvinfo : EIATTR_KPARAM_INFO
	.align		4
.L_205:
        /*00d8*/ 	.byte	0x04, 0x17
        /*00da*/ 	.short	(.L_207 - .L_206)
.L_206:
        /*00dc*/ 	.word	0x00000000
        /*00e0*/ 	.short	0x0001
        /*00e2*/ 	.short	0x0008
        /*00e4*/ 	.byte	0x00, 0xf5, 0x21, 0x00


	//----- nvinfo : EIATTR_KPARAM_INFO
	.align		4
.L_207:
        /*00e8*/ 	.byte	0x04, 0x17
        /*00ea*/ 	.short	(.L_209 - .L_208)
.L_208:
        /*00ec*/ 	.word	0x00000000
        /*00f0*/ 	.short	0x0000
        /*00f2*/ 	.short	0x0000
        /*00f4*/ 	.byte	0x00, 0xf5, 0x21, 0x00


	//----- nvinfo : EIATTR_SPARSE_MMA_MASK
	.align		4
.L_209:
        /*00f8*/ 	.byte	0x03, 0x50
        /*00fa*/ 	.short	0x0000


	//----- nvinfo : EIATTR_MAXREG_COUNT
	.align		4
        /*00fc*/ 	.byte	0x03, 0x1b
        /*00fe*/ 	.short	0x00ff


	//----- nvinfo : EIATTR_NUM_BARRIERS
	.align		4
        /*0100*/ 	.byte	0x02, 0x4c
        /*0102*/ 	.byte	0x01
	.zero		1


	//----- nvinfo : EIATTR_EXTERNS
	.align		4
        /*0104*/ 	.byte	0x04, 0x0f
        /*0106*/ 	.short	(.L_211 - .L_210)


	//   ....[0]....
	.align		4
.L_210:
        /*0108*/ 	.word	index@(vprintf)


	//----- nvinfo : EIATTR_MERCURY_ISA_VERSION
	.align		4
.L_211:
        /*010c*/ 	.byte	0x03, 0x5f
        /*010e*/ 	.short	0x0101


	//----- nvinfo : EIATTR_VRC_CTA_INIT_COUNT
	.align		4
        /*0110*/ 	.byte	0x02, 0x4a
	.zero		1
	.zero		1


	//----- nvinfo : EIATTR_SYSCALL_OFFSETS
	.align		4
        /*0114*/ 	.byte	0x04, 0x46
        /*0116*/ 	.short	(.L_213 - .L_212)


	//   ....[0]....
.L_212:
        /*0118*/ 	.word	0x00000390


	//   ....[1]....
        /*011c*/ 	.word	0x00000470


	//   ....[2]....
        /*0120*/ 	.word	0x00000620


	//   ....[3]....
        /*0124*/ 	.word	0x00000740


	//   ....[4]....
        /*0128*/ 	.word	0x00000890


	//   ....[5]....
        /*012c*/ 	.word	0x000009b0


	//   ....[6]....
        /*0130*/ 	.word	0x00000bf0


	//   ....[7]....
        /*0134*/ 	.word	0x00000d90


	//   ....[8]....
        /*0138*/ 	.word	0x00001030


	//   ....[9]....
        /*013c*/ 	.word	0x00001110


	//   ....[10]....
        /*0140*/ 	.word	0x000011e0


	//   ....[11]....
        /*0144*/ 	.word	0x000012b0


	//   ....[12]....
        /*0148*/ 	.word	0x00001380


	//   ....[13]....
        /*014c*/ 	.word	0x00001450


	//   ....[14]....
        /*0150*/ 	.word	0x00001520


	//   ....[15]....
        /*0154*/ 	.word	0x000015f0


	//   ....[16]....
        /*0158*/ 	.word	0x000016c0


	//   ....[17]....
        /*015c*/ 	.word	0x00001790


	//   ....[18]....
        /*0160*/ 	.word	0x00001860


	//   ....[19]....
        /*0164*/ 	.word	0x00001930


	//   ....[20]....
        /*0168*/ 	.word	0x00001a00


	//   ....[21]....
        /*016c*/ 	.word	0x00001ad0


	//   ....[22]....
        /*0170*/ 	.word	0x00001ba0


	//   ....[23]....
        /*0174*/ 	.word	0x00001c70


	//   ....[24]....
        /*0178*/ 	.word	0x00001e70


	//   ....[25]....
        /*017c*/ 	.word	0x00001f50


	//   ....[26]....
        /*0180*/ 	.word	0x00002020


	//   ....[27]....
        /*0184*/ 	.word	0x000020f0


	//   ....[28]....
        /*0188*/ 	.word	0x000021c0


	//   ....[29]....
        /*018c*/ 	.word	0x00002290


	//   ....[30]....
        /*0190*/ 	.word	0x00002360


	//   ....[31]....
        /*0194*/ 	.word	0x00002430


	//   ....[32]....
        /*0198*/ 	.word	0x000025e0


	//   ....[33]....
        /*019c*/ 	.word	0x000026c0


	//   ....[34]....
        /*01a0*/ 	.word	0x00002790


	//   ....[35]....
        /*01a4*/ 	.word	0x00002860


	//   ....[36]....
        /*01a8*/ 	.word	0x00002a20


	//   ....[37]....
        /*01ac*/ 	.word	0x00002b10


	//   ....[38]....
        /*01b0*/ 	.word	0x00002d00


	//   ....[39]....
        /*01b4*/ 	.word	0x00002df0


	//----- nvinfo : EIATTR_EXIT_INSTR_OFFSETS
	.align		4
.L_213:
        /*01b8*/ 	.byte	0x04, 0x1c
        /*01ba*/ 	.short	(.L_215 - .L_214)


	//   ....[0]....
.L_214:
        /*01bc*/ 	.word	0x000000b0


	//   ....[1]....
        /*01c0*/ 	.word	0x00003c60


	//----- nvinfo : EIATTR_CRS_STACK_SIZE
	.align		4
.L_215:
        /*01c4*/ 	.byte	0x04, 0x1e
        /*01c6*/ 	.short	(.L_217 - .L_216)
.L_216:
        /*01c8*/ 	.word	0x00000000


	//----- nvinfo : EIATTR_CBANK_PARAM_SIZE
	.align		4
.L_217:
        /*01cc*/ 	.byte	0x03, 0x19
        /*01ce*/ 	.short	0x005c


	//----- nvinfo : EIATTR_PARAM_CBANK
	.align		4
        /*01d0*/ 	.byte	0x04, 0x0a
        /*01d2*/ 	.short	(.L_219 - .L_218)
	.align		4
.L_218:
        /*01d4*/ 	.word	index@(.nv.constant0._Z9printtilePfS_PiS0_S0_iiiiiiS0_iPyi)
        /*01d8*/ 	.short	0x0380
        /*01da*/ 	.short	0x005c


	//----- nvinfo : EIATTR_SW_WAR
	.align		4
.L_219:
        /*01dc*/ 	.byte	0x04, 0x36
        /*01de*/ 	.short	(.L_221 - .L_220)
.L_220:
        /*01e0*/ 	.word	0x00000008
.L_221:


//--------------------- .nv.callgraph             --------------------------
	.section	.nv.callgraph,"",@"SHT_CUDA_CALLGRAPH"
	.align	4
	.sectionentsize	8
	.align		4
        /*0000*/ 	.word	0x00000000
	.align		4
        /*0004*/ 	.word	0xffffffff
	.align		4
        /*0008*/ 	.word	index@(_Z8checksumPy)
	.align		4
        /*000c*/ 	.word	index@(vprintf)
	.align		4
        /*0010*/ 	.word	index@(_Z15checkduplicatesPfPiS0_S0_S0_iiiiiiS0_ii)
	.align		4
        /*0014*/ 	.word	index@(vprintf)
	.align		4
        /*0018*/ 	.word	index@(_Z9printtilePfS_PiS0_S0_iiiiiiS0_iPyi)
	.align		4
        /*001c*/ 	.word	index@(vprintf)
	.align		4
        /*0020*/ 	.word	0x00000000
	.align		4
        /*0024*/ 	.word	0xfffffffe
	.align		4
        /*0028*/ 	.word	0x00000000
	.align		4
        /*002c*/ 	.word	0xfffffffd
	.align		4
        /*0030*/ 	.word	0x00000000
	.align		4
        /*0034*/ 	.word	0xfffffffc


//--------------------- .nv.constant4             --------------------------
	.section	.nv.constant4,"a",@progbits
	.align	8
	.align		8
.nv.constant4:
        /*0000*/ 	.dword	$str
	.align		8
        /*0008*/ 	.dword	$str$1
	.align		8
        /*0010*/ 	.dword	$str$2
	.align		8
        /*0018*/ 	.dword	$str$3
	.align		8
        /*0020*/ 	.dword	$str$4
	.align		8
        /*0028*/ 	.dword	$str$5
	.align		8
        /*0030*/ 	.dword	$str$6
	.align		8
        /*0038*/ 	.dword	$str$7
	.align		8
        /*0040*/ 	.dword	$str$8
	.align		8
        /*0048*/ 	.dword	$str$9
	.align		8
        /*0050*/ 	.dword	vprintf


//--------------------- .text._Z8resetpidPfS_PiS0_S0_iiiiiiS0_ --------------------------
	.section	.text._Z8resetpidPfS_PiS0_S0_iiiiiiS0_,"ax",@progbits
	.align	128
        .global         _Z8resetpidPfS_PiS0_S0_iiiiiiS0_
        .type           _Z8resetpidPfS_PiS0_S0_iiiiiiS0_,@function
        .size           _Z8resetpidPfS_PiS0_S0_iiiiiiS0_,(.L_x_84 - _Z8resetpidPfS_PiS0_S0_iiiiiiS0_)
        .other          _Z8resetpidPfS_PiS0_S0_iiiiiiS0_,@"STO_CUDA_ENTRY STV_DEFAULT"
_Z8resetpidPfS_PiS0_S0_iiiiiiS0_:
.text._Z8resetpidPfS_PiS0_S0_iiiiiiS0_:
[----:B------:R-:W-:Y:S01]  /*0000*/  LDC R1, c[0x0][0x37c] ;  /* 0x0000df00ff017b82 */ /* 0x000fe20000000800 */
[----:B------:R-:W0:Y:S07]  /*0010*/  S2R R2, SR_TID.X ;  /* 0x0000000000027919 */ /* 0x000e2e0000002100 */
[----:B------:R-:W1:Y:S01]  /*0020*/  S2UR UR4, SR_CTAID.X ;  /* 0x00000000000479c3 */ /* 0x000e620000002500 */
[----:B------:R-:W1:Y:S07]  /*0030*/  S2R R0, SR_CTAID.Y ;  /* 0x0000000000007919 */ /* 0x000e6e0000002600 */
[----:B------:R-:W1:Y:S01]  /*0040*/  LDC R5, c[0x0][0x370] ;  /* 0x0000dc00ff057b82 */ /* 0x000e620000000800 */
[----:B0-----:R-:W-:Y:S01]  /*0050*/  ISETP.NE.AND P0, PT, R2, RZ, PT ;  /* 0x000000ff0200720c */ /* 0x001fe20003f05270 */
[----:B-1----:R-:W-:-:S12]  /*0060*/  IMAD R5, R5, R0, UR4 ;  /* 0x0000000405057e24 */ /* 0x002fd8000f8e0200 */
[----:B------:R-:W-:Y:S05]  /*0070*/  @P0 EXIT ;  /* 0x000000000000094d */ /* 0x000fea0003800000 */
[----:B------:R-:W0:Y:S01]  /*0080*/  LDC.64 R2, c[0x0][0x390] ;  /* 0x0000e400ff027b82 */ /* 0x000e220000000a00 */
[----:B------:R-:W1:Y:S01]  /*0090*/  LDCU.64 UR6, c[0x0][0x358] ;  /* 0x00006b00ff0677ac */ /* 0x000e620008000a00 */
[----:B0-----:R-:W-:-:S05]  /*00a0*/  IMAD.WIDE R2, R5, 0x4, R2 ;  /* 0x0000000405027825 */ /* 0x001fca00078e0202 */
[----:B-1----:R-:W2:Y:S01]  /*00b0*/  LDG.E R0, desc[UR6][R2.64] ;  /* 0x0000000602007981 */ /* 0x002ea2000c1e1900 */
[----:B------:R-:W-:Y:S01]  /*00c0*/  HFMA2 R4, -RZ, RZ, 0, 5.9604644775390625e-08 ;  /* 0x00000001ff047431 */ /* 0x000fe200000001ff */
[C---:B--2---:R-:W-:Y:S02]  /*00d0*/  ISETP.GE.AND P1, PT, R0.reuse, 0x1, PT ;  /* 0x000000010000780c */ /* 0x044fe40003f26270 */
[----:B------:R-:W-:-:S11]  /*00e0*/  ISETP.GE.AND P0, PT, R0, 0x1, PT ;  /* 0x000000010000780c */ /* 0x000fd60003f06270 */
[----:B------:R-:W-:Y:S05]  /*00f0*/  @!P1 BRA `(.L_x_0) ;  /* 0x0000000000189947 */ /* 0x000fea0003800000 */
[----:B------:R-:W-:-:S07]  /*0100*/  MOV R4, 0x1 ;  /* 0x0000000100047802 */ /* 0x000fce0000000f00 */
.L_x_1:
[C---:B------:R-:W-:Y:S01]  /*0110*/  ISETP.GE.U32.AND P1, PT, R0.reuse, 0xa, PT ;  /* 0x0000000a0000780c */ /* 0x040fe20003f26070 */
[----:B------:R-:W-:-:S04]  /*0120*/  IMAD.HI.U32 R6, R0, -0x33333333, RZ ;  /* 0xcccccccd00067827 */ /* 0x000fc800078e00ff */
[----:B------:R-:W-:Y:S01]  /*0130*/  IMAD R4, R4, 0xa, RZ ;  /* 0x0000000a04047824 */ /* 0x000fe200078e02ff */
[----:B------:R-:W-:-:S07]  /*0140*/  SHF.R.U32.HI R0, RZ, 0x3, R6 ;  /* 0x00000003ff007819 */ /* 0x000fce0000011606 */
[----:B------:R-:W-:Y:S05]  /*0150*/  @P1 BRA `(.L_x_1) ;  /* 0xfffffffc00ec1947 */ /* 0x000fea000383ffff */
.L_x_0:
[----:B------:R-:W-:Y:S05]  /*0160*/  @!P0 EXIT ;  /* 0x000000000000894d */ /* 0x000fea0003800000 */
[----:B------:R-:W0:Y:S01]  /*0170*/  LDC R0, c[0x0][0x3a8] ;  /* 0x0000ea00ff007b82 */ /* 0x000e220000000800 */
[----:B------:R-:W-:Y:S01]  /*0180*/  IMAD R10, R5, R4, 0x1 ;  /* 0x00000001050a7424 */ /* 0x000fe200078e0204 */
[----:B------:R-:W-:-:S06]  /*0190*/  UMOV UR4, URZ ;  /* 0x000000ff00047c82 */ /* 0x000fcc0008000000 */
[----:B------:R-:W1:Y:S08]  /*01a0*/  LDC R11, c[0x0][0x3ac] ;  /* 0x0000eb00ff0b7b82 */ /* 0x000e700000000800 */
[----:B------:R-:W2:Y:S01]  /*01b0*/  LDC.64 R6, c[0x0][0x380] ;  /* 0x0000e000ff067b82 */ /* 0x000ea20000000a00 */
[----:B0-----:R-:W-:-:S07]  /*01c0*/  IMAD R0, R5, R0, 0x4 ;  /* 0x0000000405007424 */ /* 0x001fce00078e0200 */
.L_x_2:
[----:B------:R-:W-:Y:S01]  /*01d0*/  IADD3 R4, PT, PT, R10, UR4, RZ ;  /* 0x000000040a047c10 */ /* 0x000fe2000fffe0ff */
[----:B-1----:R-:W-:-:S03]  /*01e0*/  IMAD R5, R0, R11, UR4 ;  /* 0x0000000400057e24 */ /* 0x002fc6000f8e020b */
[----:B------:R-:W-:Y:S01]  /*01f0*/  I2FP.F32.S32 R9, R4 ;  /* 0x0000000400097245 */ /* 0x000fe20000201400 */
[----:B--2---:R-:W-:-:S05]  /*0200*/  IMAD.WIDE R4, R5, 0x4, R6 ;  /* 0x0000000405047825 */ /* 0x004fca00078e0206 */
[----:B------:R0:W-:Y:S04]  /*0210*/  STG.E desc[UR6][R4.64], R9 ;  /* 0x0000000904007986 */ /* 0x0001e8000c101906 */
[----:B------:R-:W2:Y:S01]  /*0220*/  LDG.E R8, desc[UR6][R2.64] ;  /* 0x0000000602087981 */ /* 0x000ea2000c1e1900 */
[----:B------:R-:W-:-:S06]  /*0230*/  UIADD3 UR4, UPT, UPT, UR4, 0x1, URZ ;  /* 0x0000000104047890 */ /* 0x000fcc000fffe0ff */
[----:B--2---:R-:W-:-:S13]  /*0240*/  ISETP.LE.AND P0, PT, R8, UR4, PT ;  /* 0x0000000408007c0c */ /* 0x004fda000bf03270 */
[----:B0-----:R-:W-:Y:S05]  /*0250*/  @!P0 BRA `(.L_x_2) ;  /* 0xfffffffc00dc8947 */ /* 0x001fea000383ffff */
[----:B------:R-:W-:Y:S05]  /*0260*/  EXIT ;  /* 0x000000000000794d */ /* 0x000fea0003800000 */
.L_x_3:
[----:B------:R-:W-:-:S00]  /*0270*/  BRA `(.L_x_3) ;  /* 0xfffffffc00fc7947 */ /* 0x000fc0000383ffff */
[----:B------:R-:W-:-:S00]  /*0280*/  NOP ;  /* 0x0000000000007918 */ /* 0x000fc00000000000 */
[----:B------:R-:W-:-:S00]  /*0290*/  NOP ;  /* 0x0000000000007918 */ /* 0x000fc00000000000 */
[----:B------:R-:W-:-:S00]  /*02a0*/  NOP ;  /* 0x0000000000007918 */ /* 0x000fc00000000000 */
[----:B------:R-:W-:-:S00]  /*02b0*/  NOP ;  /* 0x0000000000007918 */ /* 0x000fc00000000000 */
[----:B------:R-:W-:-:S00]  /*02c0*/  NOP ;  /* 0x0000000000007918 */ /* 0x000fc00000000000 */
[----:B------:R-:W-:-:S00]  /*02d0*/  NOP ;  /* 0x0000000000007918 */ /* 0x000fc00000000000 */
[----:B------:R-:W-:-:S00]  /*02e0*/  NOP ;  /* 0x0000000000007918 */ /* 0x000fc00000000000 */
[----:B------:R-:W-:-:S00]  /*02f0*/  NOP ;  /* 0x0000000000007918 */ /* 0x000fc00000000000 */
.L_x_84:


//--------------------- .text._Z9resetpsumPyi     --------------------------
	.section	.text._Z9resetpsumPyi,"ax",@progbits
	.align	128
        .global         _Z9resetpsumPyi
        .type           _Z9resetpsumPyi,@function
        .size           _Z9resetpsumPyi,(.L_x_85 - _Z9resetpsumPyi)
        .other          _Z9resetpsumPyi,@"STO_CUDA_ENTRY STV_DEFAULT"
_Z9resetpsumPyi:
.text._Z9resetpsumPyi:
[----:B------:R-:W-:Y:S08]  /*0000*/  LDC R1, c[0x0][0x37c] ;  /* 0x0000df00ff017b82 */ /* 0x000ff00000000800 */
[----:B------:R-:W0:Y:S01]  /*0010*/  LDC.64 R2, c[0x0][0x380] ;  /* 0x0000e000ff027b82 */ /* 0x000e220000000a00 */
[----:B------:R-:W0:Y:S02]  /*0020*/  LDCU.64 UR4, c[0x0][0x358] ;  /* 0x00006b00ff0477ac */ /* 0x000e240008000a00 */
[----:B0-----:R-:W-:Y:S01]  /*0030*/  STG.E.64 desc[UR4][R2.64], RZ ;  /* 0x000000ff02007986 */ /* 0x001fe2000c101b04 */
[----:B------:R-:W-:Y:S05]  /*0040*/  EXIT ;  /* 0x000000000000794d */ /* 0x000fea0003800000 */
.L_x_4:
        /* <DEDUP_REMOVED lines=11> */
.L_x_85:


//--------------------- .text._Z8checksumPy       --------------------------
	.section	.text._Z8checksumPy,"ax",@progbits
	.align	128
        .global         _Z8checksumPy
        .type           _Z8checksumPy,@function
        .size           _Z8checksumPy,(.L_x_86 - _Z8checksumPy)
        .other          _Z8checksumPy,@"STO_CUDA_ENTRY STV_DEFAULT"
_Z8checksumPy:
.text._Z8checksumPy:
[----:B------:R-:W0:Y:S08]  /*0000*/  LDC R1, c[0x0][0x37c] ;  /* 0x0000df00ff017b82 */ /* 0x000e300000000800 */
[----:B------:R-:W1:Y:S01]  /*0010*/  S2UR UR5, SR_CTAID.Y ;  /* 0x00000000000579c3 */ /* 0x000e620000002600 */
[----:B------:R-:W2:Y:S01]  /*0020*/  LDCU UR7, c[0x0][0x2fc] ;  /* 0x00005f80ff0777ac */ /* 0x000ea20008000800 */
[----:B------:R-:W3:Y:S01]  /*0030*/  S2R R0, SR_TID.X ;  /* 0x0000000000007919 */ /* 0x000ee20000002100 */
[----:B0-----:R-:W-:Y:S01]  /*0040*/  VIADD R1, R1, 0xfffffff8 ;  /* 0xfffffff801017836 */ /* 0x001fe20000000000 */
[----:B------:R-:W0:Y:S04]  /*0050*/  LDCU UR4, c[0x0][0x370] ;  /* 0x00006e00ff0477ac */ /* 0x000e280008000800 */
[----:B------:R-:W4:Y:S01]  /*0060*/  S2UR UR8, SR_CTAID.X ;  /* 0x00000000000879c3 */ /* 0x000f220000002500 */
[----:B------:R-:W5:Y:S01]  /*0070*/  LDCU UR6, c[0x0][0x2f8] ;  /* 0x00005f00ff0677ac */ /* 0x000f620008000800 */
[----:B0-----:R-:W-:-:S04]  /*0080*/  UIADD3 UR4, UPT, UPT, URZ, -UR4, URZ ;  /* 0x80000004ff047290 */ /* 0x001fc8000fffe0ff */
[----:B-1----:R-:W-:Y:S01]  /*0090*/  UIMAD UR5, UR4, UR5, URZ ;  /* 0x00000005040572a4 */ /* 0x002fe2000f8e02ff */
[----:B-----5:R-:W-:-:S03]  /*00a0*/  IADD3 R6, P1, PT, R1, UR6, RZ ;  /* 0x0000000601067c10 */ /* 0x020fc6000ff3e0ff */
[----:B----4-:R-:W-:Y:S02]  /*00b0*/  UISETP.NE.AND UP0, UPT, UR8, UR5, UPT ;  /* 0x000000050800728c */ /* 0x010fe4000bf05270 */
[----:B--2---:R-:W-:-:S04]  /*00c0*/  IMAD.X R7, RZ, RZ, UR7, P1 ;  /* 0x00000007ff077e24 */ /* 0x004fc800088e06ff */
[----:B------:R-:W-:-:S04]  /*00d0*/  PLOP3.LUT P0, PT, PT, PT, UP0, 0x80, 0x8 ;  /* 0x000000000008781c */ /* 0x000fc80003f0f008 */
[----:B---3--:R-:W-:-:S13]  /*00e0*/  ISETP.NE.OR P0, PT, R0, RZ, P0 ;  /* 0x000000ff0000720c */ /* 0x008fda0000705670 */
[----:B------:R-:W-:Y:S05]  /*00f0*/  @P0 EXIT ;  /* 0x000000000000094d */ /* 0x000fea0003800000 */
[----:B------:R-:W0:Y:S01]  /*0100*/  LDC.64 R2, c[0x0][0x380] ;  /* 0x0000e000ff027b82 */ /* 0x000e220000000a00 */
[----:B------:R-:W0:Y:S02]  /*0110*/  LDCU.64 UR4, c[0x0][0x358] ;  /* 0x00006b00ff0477ac */ /* 0x000e240008000a00 */
[----:B0-----:R-:W2:Y:S01]  /*0120*/  LDG.E.64 R2, desc[UR4][R2.64] ;  /* 0x0000000402027981 */ /* 0x001ea2000c1e1b00 */
[----:B------:R-:W-:Y:S01]  /*0130*/  MOV R0, 0x50 ;  /* 0x0000005000007802 */ /* 0x000fe20000000f00 */
[----:B------:R-:W0:Y:S03]  /*0140*/  LDCU.64 UR4, c[0x4][0x48] ;  /* 0x01000900ff0477ac */ /* 0x000e260008000a00 */
[----:B------:R1:W3:Y:S01]  /*0150*/  LDC.64 R8, c[0x4][R0] ;  /* 0x0100000000087b82 */ /* 0x0002e20000000a00 */
[----:B0-----:R-:W-:Y:S02]  /*0160*/  IMAD.U32 R4, RZ, RZ, UR4 ;  /* 0x00000004ff047e24 */ /* 0x001fe4000f8e00ff */
[----:B------:R-:W-:Y:S01]  /*0170*/  IMAD.U32 R5, RZ, RZ, UR5 ;  /* 0x00000005ff057e24 */ /* 0x000fe2000f8e00ff */
[----:B--23--:R1:W-:Y:S06]  /*0180*/  STL.64 [R1], R2 ;  /* 0x0000000201007387 */ /* 0x00c3ec0000100a00 */
[----:B------:R-:W-:-:S07]  /*0190*/  LEPC R20, `(.L_x_5) ;  /* 0x000000001014794e */ /* 0x000fce0000000000 */
[----:B-1----:R-:W-:Y:S05]  /*01a0*/  CALL.ABS.NOINC R8 ;  /* 0x0000000008007343 */ /* 0x002fea0003c00000 */
.L_x_5:
[----:B------:R-:W-:Y:S05]  /*01b0*/  EXIT ;  /* 0x000000000000794d */ /* 0x000fea0003800000 */
.L_x_6:
        /* <DEDUP_REMOVED lines=12> */
.L_x_86:


//--------------------- .text._Z8resetircPi       --------------------------
	.section	.text._Z8resetircPi,"ax",@progbits
	.align	128
        .global         _Z8resetircPi
        .type           _Z8resetircPi,@function
        .size           _Z8resetircPi,(.L_x_87 - _Z8resetircPi)
        .other          _Z8resetircPi,@"STO_CUDA_ENTRY STV_DEFAULT"
_Z8resetircPi:
.text._Z8resetircPi:
[----:B------:R-:W-:Y:S08]  /*0000*/  LDC R1, c[0x0][0x37c] ;  /* 0x0000df00ff017b82 */ /* 0x000ff00000000800 */
[----:B------:R-:W0:Y:S01]  /*0010*/  S2UR UR5, SR_CTAID.Y ;  /* 0x00000000000579c3 */ /* 0x000e220000002600 */
[----:B------:R-:W1:Y:S01]  /*0020*/  LDCU UR4, c[0x0][0x370] ;  /* 0x00006e00ff0477ac */ /* 0x000e620008000800 */
[----:B------:R-:W2:Y:S06]  /*0030*/  S2R R0, SR_TID.X ;  /* 0x0000000000007919 */ /* 0x000eac0000002100 */
[----:B------:R-:W3:Y:S01]  /*0040*/  S2UR UR6, SR_CTAID.X ;  /* 0x00000000000679c3 */ /* 0x000ee20000002500 */
[----:B-1----:R-:W-:-:S04]  /*0050*/  UIADD3 UR4, UPT, UPT, URZ, -UR4, URZ ;  /* 0x80000004ff047290 */ /* 0x002fc8000fffe0ff */
[----:B0-----:R-:W-:-:S04]  /*0060*/  UIMAD UR5, UR4, UR5, URZ ;  /* 0x00000005040572a4 */ /* 0x001fc8000f8e02ff */
[----:B---3--:R-:W-:-:S06]  /*0070*/  UISETP.NE.AND UP0, UPT, UR6, UR5, UPT ;  /* 0x000000050600728c */ /* 0x008fcc000bf05270 */
[----:B------:R-:W-:-:S04]  /*0080*/  PLOP3.LUT P0, PT, PT, PT, UP0, 0x80, 0x8 ;  /* 0x000000000008781c */ /* 0x000fc80003f0f008 */
[----:B--2---:R-:W-:-:S13]  /*0090*/  ISETP.NE.OR P0, PT, R0, RZ, P0 ;  /* 0x000000ff0000720c */ /* 0x004fda0000705670 */
[----:B------:R-:W-:Y:S05]  /*00a0*/  @P0 EXIT ;  /* 0x000000000000094d */ /* 0x000fea0003800000 */
[----:B------:R-:W0:Y:S01]  /*00b0*/  LDC.64 R2, c[0x0][0x380] ;  /* 0x0000e000ff027b82 */ /* 0x000e220000000a00 */
[----:B------:R-:W0:Y:S02]  /*00c0*/  LDCU.64 UR4, c[0x0][0x358] ;  /* 0x00006b00ff0477ac */ /* 0x000e240008000a00 */
[----:B0-----:R-:W-:Y:S01]  /*00d0*/  STG.E desc[UR4][R2.64], RZ ;  /* 0x000000ff02007986 */ /* 0x001fe2000c101904 */
[----:B------:R-:W-:Y:S05]  /*00e0*/  EXIT ;  /* 0x000000000000794d */ /* 0x000fea0003800000 */
.L_x_7:
        /* <DEDUP_REMOVED lines=9> */
.L_x_87:


//--------------------- .text._Z13resetcountersPiS_i --------------------------
	.section	.text._Z13resetcountersPiS_i,"ax",@progbits
	.align	128
        .global         _Z13resetcountersPiS_i
        .type           _Z13resetcountersPiS_i,@function
        .size           _Z13resetcountersPiS_i,(.L_x_88 - _Z13resetcountersPiS_i)
        .other          _Z13resetcountersPiS_i,@"STO_CUDA_ENTRY STV_DEFAULT"
_Z13resetcountersPiS_i:
.text._Z13resetcountersPiS_i:
[----:B------:R-:W-:Y:S08]  /*0000*/  LDC R1, c[0x0][0x37c] ;  /* 0x0000df00ff017b82 */ /* 0x000ff00000000800 */
[----:B------:R-:W0:Y:S01]  /*0010*/  S2UR UR5, SR_CTAID.Y ;  /* 0x00000000000579c3 */ /* 0x000e220000002600 */
[----:B------:R-:W1:Y:S01]  /*0020*/  LDCU UR4, c[0x0][0x370] ;  /* 0x00006e00ff0477ac */ /* 0x000e620008000800 */
[----:B------:R-:W2:Y:S06]  /*0030*/  S2R R0, SR_TID.X ;  /* 0x0000000000007919 */ /* 0x000eac0000002100 */
[----:B------:R-:W3:Y:S08]  /*0040*/  S2UR UR6, SR_CTAID.X ;  /* 0x00000000000679c3 */ /* 0x000ef00000002500 */
[----:B------:R-:W4:Y:S01]  /*0050*/  LDC R6, c[0x0][0x390] ;  /* 0x0000e400ff067b82 */ /* 0x000f220000000800 */
[----:B-1----:R-:W-:-:S04]  /*0060*/  UIADD3 UR4, UPT, UPT, URZ, -UR4, URZ ;  /* 0x80000004ff047290 */ /* 0x002fc8000fffe0ff */
[----:B0-----:R-:W-:-:S04]  /*0070*/  UIMAD UR5, UR4, UR5, URZ ;  /* 0x00000005040572a4 */ /* 0x001fc8000f8e02ff */
[----:B---3--:R-:W-:-:S06]  /*0080*/  UISETP.NE.AND UP0, UPT, UR6, UR5, UPT ;  /* 0x000000050600728c */ /* 0x008fcc000bf05270 */
[----:B------:R-:W-:-:S04]  /*0090*/  PLOP3.LUT P0, PT, PT, PT, UP0, 0x80, 0x8 ;  /* 0x000000000008781c */ /* 0x000fc80003f0f008 */
[----:B--2---:R-:W-:-:S04]  /*00a0*/  ISETP.NE.OR P0, PT, R0, RZ, P0 ;  /* 0x000000ff0000720c */ /* 0x004fc80000705670 */
[----:B----4-:R-:W-:-:S13]  /*00b0*/  ISETP.LT.OR P0, PT, R6, 0x1, P0 ;  /* 0x000000010600780c */ /* 0x010fda0000701670 */
[----:B------:R-:W-:Y:S05]  /*00c0*/  @P0 EXIT ;  /* 0x000000000000094d */ /* 0x000fea0003800000 */
[C---:B------:R-:W-:Y:S01]  /*00d0*/  ISETP.GE.U32.AND P1, PT, R6.reuse, 0x10, PT ;  /* 0x000000100600780c */ /* 0x040fe20003f26070 */
[----:B------:R-:W0:Y:S01]  /*00e0*/  LDCU.64 UR6, c[0x0][0x358] ;  /* 0x00006b00ff0677ac */ /* 0x000e220008000a00 */
[----:B------:R-:W-:Y:S01]  /*00f0*/  LOP3.LUT R8, R6, 0xf, RZ, 0xc0, !PT ;  /* 0x0000000f06087812 */ /* 0x000fe200078ec0ff */
[----:B------:R-:W-:-:S03]  /*0100*/  IMAD.MOV.U32 R5, RZ, RZ, RZ ;  /* 0x000000ffff057224 */ /* 0x000fc600078e00ff */
[----:B------:R-:W-:-:S07]  /*0110*/  ISETP.NE.AND P0, PT, R8, RZ, PT ;  /* 0x000000ff0800720c */ /* 0x000fce0003f05270 */
[----:B------:R-:W-:Y:S06]  /*0120*/  @!P1 BRA `(.L_x_8) ;  /* 0x0000000000789947 */ /* 0x000fec0003800000 */
[----:B------:R-:W1:Y:S01]  /*0130*/  LDCU.64 UR4, c[0x0][0x380] ;  /* 0x00007000ff0477ac */ /* 0x000e620008000a00 */
[----:B------:R-:W-:-:S05]  /*0140*/  LOP3.LUT R5, R6, 0x7ffffff0, RZ, 0xc0, !PT ;  /* 0x7ffffff006057812 */ /* 0x000fca00078ec0ff */
[----:B------:R-:W-:Y:S01]  /*0150*/  IMAD.MOV R0, RZ, RZ, -R5 ;  /* 0x000000ffff007224 */ /* 0x000fe200078e0a05 */
[----:B-1----:R-:W-:-:S04]  /*0160*/  UIADD3 UR4, UP0, UPT, UR4, 0x20, URZ ;  /* 0x0000002004047890 */ /* 0x002fc8000ff1e0ff */
[----:B------:R-:W-:Y:S02]  /*0170*/  UIADD3.X UR5, UPT, UPT, URZ, UR5, URZ, UP0, !UPT ;  /* 0x00000005ff057290 */ /* 0x000fe400087fe4ff */
[----:B------:R-:W-:-:S04]  /*0180*/  IMAD.U32 R4, RZ, RZ, UR4 ;  /* 0x00000004ff047e24 */ /* 0x000fc8000f8e00ff */
[----:B------:R-:W-:-:S07]  /*0190*/  IMAD.U32 R7, RZ, RZ, UR5 ;  /* 0x00000005ff077e24 */ /* 0x000fce000f8e00ff */
.L_x_9:
[----:B------:R-:W-:Y:S02]  /*01a0*/  VIADD R0, R0, 0x10 ;  /* 0x0000001000007836 */ /* 0x000fe40000000000 */
[----:B-1----:R-:W-:Y:S02]  /*01b0*/  IMAD.MOV.U32 R2, RZ, RZ, R4 ;  /* 0x000000ffff027224 */ /* 0x002fe400078e0004 */
[----:B------:R-:W-:Y:S01]  /*01c0*/  IMAD.MOV.U32 R3, RZ, RZ, R7 ;  /* 0x000000ffff037224 */ /* 0x000fe200078e0007 */
[----:B------:R-:W-:Y:S02]  /*01d0*/  ISETP.NE.AND P1, PT, R0, RZ, PT ;  /* 0x000000ff0000720c */ /* 0x000fe40003f25270 */
[----:B------:R-:W-:Y:S02]  /*01e0*/  IADD3 R4, P2, PT, R2, 0x40, RZ ;  /* 0x0000004002047810 */ /* 0x000fe40007f5e0ff */
[----:B0-----:R1:W-:Y:S03]  /*01f0*/  STG.E desc[UR6][R2.64+-0x20], RZ ;  /* 0xffffe0ff02007986 */ /* 0x0013e6000c101906 */
[----:B------:R-:W-:Y:S01]  /*0200*/  IMAD.X R7, RZ, RZ, R3, P2 ;  /* 0x000000ffff077224 */ /* 0x000fe200010e0603 */
[----:B------:R1:W-:Y:S04]  /*0210*/  STG.E desc[UR6][R2.64+-0x1c], RZ ;  /* 0xffffe4ff02007986 */ /* 0x0003e8000c101906 */
        /* <DEDUP_REMOVED lines=13> */
[----:B------:R1:W-:Y:S01]  /*02f0*/  STG.E desc[UR6][R2.64+0x1c], RZ ;  /* 0x00001cff02007986 */ /* 0x0003e2000c101906 */
[----:B------:R-:W-:Y:S05]  /*0300*/  @P1 BRA `(.L_x_9) ;  /* 0xfffffffc00a41947 */ /* 0x000fea000383ffff */
.L_x_8:
[----:B0-----:R-:W-:Y:S05]  /*0310*/  @!P0 EXIT ;  /* 0x000000000000894d */ /* 0x001fea0003800000 */
[----:B------:R-:W-:Y:S02]  /*0320*/  ISETP.GE.U32.AND P0, PT, R8, 0x8, PT ;  /* 0x000000080800780c */ /* 0x000fe40003f06070 */
[----:B------:R-:W-:-:S04]  /*0330*/  LOP3.LUT R4, R6, 0x7, RZ, 0xc0, !PT ;  /* 0x0000000706047812 */ /* 0x000fc800078ec0ff */
[----:B------:R-:W-:-:S07]  /*0340*/  ISETP.NE.AND P1, PT, R4, RZ, PT ;  /* 0x000000ff0400720c */ /* 0x000fce0003f25270 */
[----:B------:R-:W-:Y:S06]  /*0350*/  @!P0 BRA `(.L_x_10) ;  /* 0x00000000002c8947 */ /* 0x000fec0003800000 */
[----:B-1----:R-:W0:Y:S02]  /*0360*/  LDC.64 R2, c[0x0][0x380] ;  /* 0x0000e000ff027b82 */ /* 0x002e240000000a00 */
[----:B0-----:R-:W-:-:S04]  /*0370*/  IMAD.WIDE.U32 R2, R5, 0x4, R2 ;  /* 0x0000000405027825 */ /* 0x001fc800078e0002 */
[----:B------:R-:W-:Y:S01]  /*0380*/  VIADD R5, R5, 0x8 ;  /* 0x0000000805057836 */ /* 0x000fe20000000000 */
[----:B------:R0:W-:Y:S04]  /*0390*/  STG.E desc[UR6][R2.64], RZ ;  /* 0x000000ff02007986 */ /* 0x0001e8000c101906 */
[----:B------:R0:W-:Y:S04]  /*03a0*/  STG.E desc[UR6][R2.64+0x4], RZ ;  /* 0x000004ff02007986 */ /* 0x0001e8000c101906 */
[----:B------:R0:W-:Y:S04]  /*03b0*/  STG.E desc[UR6][R2.64+0x8], RZ ;  /* 0x000008ff02007986 */ /* 0x0001e8000c101906 */
[----:B------:R0:W-:Y:S04]  /*03c0*/  STG.E desc[UR6][R2.64+0xc], RZ ;  /* 0x00000cff02007986 */ /* 0x0001e8000c101906 */
[----:B------:R0:W-:Y:S04]  /*03d0*/  STG.E desc[UR6][R2.64+0x10], RZ ;  /* 0x000010ff02007986 */ /* 0x0001e8000c101906 */
[----:B------:R0:W-:Y:S04]  /*03e0*/  STG.E desc[UR6][R2.64+0x14], RZ ;  /* 0x000014ff02007986 */ /* 0x0001e8000c101906 */
[----:B------:R0:W-:Y:S04]  /*03f0*/  STG.E desc[UR6][R2.64+0x18], RZ ;  /* 0x000018ff02007986 */ /* 0x0001e8000c101906 */
[----:B------:R0:W-:Y:S02]  /*0400*/  STG.E desc[UR6][R2.64+0x1c], RZ ;  /* 0x00001cff02007986 */ /* 0x0001e4000c101906 */
.L_x_10:
[----:B------:R-:W-:Y:S05]  /*0410*/  @!P1 EXIT ;  /* 0x000000000000994d */ /* 0x000fea0003800000 */
[----:B------:R-:W-:Y:S02]  /*0420*/  ISETP.GE.U32.AND P0, PT, R4, 0x4, PT ;  /* 0x000000040400780c */ /* 0x000fe40003f06070 */
[----:B------:R-:W-:-:S04]  /*0430*/  LOP3.LUT R0, R6, 0x3, RZ, 0xc0, !PT ;  /* 0x0000000306007812 */ /* 0x000fc800078ec0ff */
[----:B------:R-:W-:-:S07]  /*0440*/  ISETP.NE.AND P1, PT, R0, RZ, PT ;  /* 0x000000ff0000720c */ /* 0x000fce0003f25270 */
[----:B------:R-:W-:Y:S06]  /*0450*/  @!P0 BRA `(.L_x_11) ;  /* 0x00000000001c8947 */ /* 0x000fec0003800000 */
[----:B01----:R-:W0:Y:S02]  /*0460*/  LDC.64 R2, c[0x0][0x380] ;  /* 0x0000e000ff027b82 */ /* 0x003e240000000a00 */
[----:B0-----:R-:W-:-:S04]  /*0470*/  IMAD.WIDE.U32 R2, R5, 0x4, R2 ;  /* 0x0000000405027825 */ /* 0x001fc800078e0002 */
[----:B------:R-:W-:Y:S01]  /*0480*/  VIADD R5, R5, 0x4 ;  /* 0x0000000405057836 */ /* 0x000fe20000000000 */
[----:B------:R2:W-:Y:S04]  /*0490*/  STG.E desc[UR6][R2.64], RZ ;  /* 0x000000ff02007986 */ /* 0x0005e8000c101906 */
[----:B------:R2:W-:Y:S04]  /*04a0*/  STG.E desc[UR6][R2.64+0x4], RZ ;  /* 0x000004ff02007986 */ /* 0x0005e8000c101906 */
[----:B------:R2:W-:Y:S04]  /*04b0*/  STG.E desc[UR6][R2.64+0x8], RZ ;  /* 0x000008ff02007986 */ /* 0x0005e8000c101906 */
[----:B------:R2:W-:Y:S02]  /*04c0*/  STG.E desc[UR6][R2.64+0xc], RZ ;  /* 0x00000cff02007986 */ /* 0x0005e4000c101906 */
.L_x_11:
[----:B------:R-:W-:Y:S05]  /*04d0*/  @!P1 EXIT ;  /* 0x000000000000994d */ /* 0x000fea0003800000 */
[----:B012---:R-:W0:Y:S01]  /*04e0*/  LDC.64 R2, c[0x0][0x380] ;  /* 0x0000e000ff027b82 */ /* 0x007e220000000a00 */
[----:B------:R-:W-:Y:S02]  /*04f0*/  IMAD.MOV R0, RZ, RZ, -R0 ;  /* 0x000000ffff007224 */ /* 0x000fe400078e0a00 */
[----:B0-----:R-:W-:-:S07]  /*0500*/  IMAD.WIDE.U32 R2, R5, 0x4, R2 ;  /* 0x0000000405027825 */ /* 0x001fce00078e0002 */
.L_x_12:
[----:B------:R-:W-:Y:S01]  /*0510*/  VIADD R0, R0, 0x1 ;  /* 0x0000000100007836 */ /* 0x000fe20000000000 */
[----:B------:R0:W-:Y:S04]  /*0520*/  STG.E desc[UR6][R2.64], RZ ;  /* 0x000000ff02007986 */ /* 0x0001e8000c101906 */
[----:B------:R-:W-:Y:S02]  /*0530*/  ISETP.NE.AND P0, PT, R0, RZ, PT ;  /* 0x000000ff0000720c */ /* 0x000fe40003f05270 */
[----:B0-----:R-:W-:-:S05]  /*0540*/  IADD3 R2, P1, PT, R2, 0x4, RZ ;  /* 0x0000000402027810 */ /* 0x001fca0007f3e0ff */
[----:B------:R-:W-:-:S06]  /*0550*/  IMAD.X R3, RZ, RZ, R3, P1 ;  /* 0x000000ffff037224 */ /* 0x000fcc00008e0603 */
[----:B------:R-:W-:Y:S05]  /*0560*/  @P0 BRA `(.L_x_12) ;  /* 0xfffffffc00e80947 */ /* 0x000fea000383ffff */
[----:B------:R-:W-:Y:S05]  /*0570*/  EXIT ;  /* 0x000000000000794d */ /* 0x000fea0003800000 */
.L_x_13:
        /* <DEDUP_REMOVED lines=16> */
.L_x_88:


//--------------------- .text._Z15checkduplicatesPfPiS0_S0_S0_iiiiiiS0_ii --------------------------
	.section	.text._Z15checkduplicatesPfPiS0_S0_S0_iiiiiiS0_ii,"ax",@progbits
	.align	128
        .global         _Z15checkduplicatesPfPiS0_S0_S0_iiiiiiS0_ii
        .type           _Z15checkduplicatesPfPiS0_S0_S0_iiiiiiS0_ii,@function
        .size           _Z15checkduplicatesPfPiS0_S0_S0_iiiiiiS0_ii,(.L_x_89 - _Z15checkduplicatesPfPiS0_S0_S0_iiiiiiS0_ii)
        .other          _Z15checkduplicatesPfPiS0_S0_S0_iiiiiiS0_ii,@"STO_CUDA_ENTRY STV_DEFAULT"
_Z15checkduplicatesPfPiS0_S0_S0_iiiiiiS0_ii:
.text._Z15checkduplicatesPfPiS0_S0_S0_iiiiiiS0_ii:
[----:B------:R-:W0:Y:S08]  /*0000*/  LDC R1, c[0x0][0x37c] ;  /* 0x0000df00ff017b82 */ /* 0x000e300000000800 */
[----:B------:R-:W-:Y:S01]  /*0010*/  S2UR UR4, SR_CTAID.X ;  /* 0x00000000000479c3 */ /* 0x000fe20000002500 */
[----:B------:R-:W1:Y:S01]  /*0020*/  S2R R0, SR_TID.X ;  /* 0x0000000000007919 */ /* 0x000e620000002100 */
[----:B------:R-:W2:Y:S01]  /*0030*/  LDCU UR8, c[0x0][0x2fc] ;  /* 0x00005f80ff0877ac */ /* 0x000ea20008000800 */
[----:B0-----:R-:W-:Y:S01]  /*0040*/  VIADD R1, R1, 0xffffffe8 ;  /* 0xffffffe801017836 */ /* 0x001fe20000000000 */
[----:B------:R-:W0:Y:S04]  /*0050*/  LDCU UR5, c[0x0][0x370] ;  /* 0x00006e00ff0577ac */ /* 0x000e280008000800 */
[----:B------:R-:W0:Y:S01]  /*0060*/  S2UR UR6, SR_CTAID.Y ;  /* 0x00000000000679c3 */ /* 0x000e220000002600 */
[----:B------:R-:W3:Y:S07]  /*0070*/  LDCU UR7, c[0x0][0x2f8] ;  /* 0x00005f00ff0777ac */ /* 0x000eee0008000800 */
[----:B------:R-:W4:Y:S01]  /*0080*/  LDC.64 R4, c[0x0][0x3c8] ;  /* 0x0000f200ff047b82 */ /* 0x000f220000000a00 */
[----:B---3--:R-:W-:Y:S01]  /*0090*/  IADD3 R18, P1, PT, R1, UR7, RZ ;  /* 0x0000000701127c10 */ /* 0x008fe2000ff3e0ff */
[----:B0-----:R-:W-:-:S04]  /*00a0*/  UIMAD UR4, UR5, UR6, UR4 ;  /* 0x00000006050472a4 */ /* 0x001fc8000f8e0204 */
[----:B--2---:R-:W-:Y:S02]  /*00b0*/  IMAD.X R2, RZ, RZ, UR8, P1 ;  /* 0x00000008ff027e24 */ /* 0x004fe400088e06ff */
[----:B----4-:R-:W-:-:S04]  /*00c0*/  ISETP.NE.AND P0, PT, R4, UR4, PT ;  /* 0x0000000404007c0c */ /* 0x010fc8000bf05270 */
[----:B-1----:R-:W-:-:S04]  /*00d0*/  ISETP.NE.OR P0, PT, R0, RZ, P0 ;  /* 0x000000ff0000720c */ /* 0x002fc80000705670 */
[----:B------:R-:W-:-:S13]  /*00e0*/  ISETP.EQ.OR P0, PT, R5, RZ, P0 ;  /* 0x000000ff0500720c */ /* 0x000fda0000702670 */
[----:B------:R-:W-:Y:S05]  /*00f0*/  @P0 EXIT ;  /* 0x000000000000094d */ /* 0x000fea0003800000 */
[----:B------:R-:W0:Y:S01]  /*0100*/  LDC.64 R16, c[0x0][0x390] ;  /* 0x0000e400ff107b82 */ /* 0x000e220000000a00 */
[----:B------:R-:W1:Y:S01]  /*0110*/  LDCU.64 UR36, c[0x0][0x358] ;  /* 0x00006b00ff2477ac */ /* 0x000e620008000a00 */
[----:B0-----:R-:W-:-:S05]  /*0120*/  IMAD.WIDE R16, R4, 0x4, R16 ;  /* 0x0000000404107825 */ /* 0x001fca00078e0210 */
[----:B-1----:R-:W2:Y:S02]  /*0130*/  LDG.E R8, desc[UR36][R16.64] ;  /* 0x0000002410087981 */ /* 0x002ea4000c1e1900 */
[----:B--2---:R-:W-:-:S13]  /*0140*/  ISETP.GE.AND P0, PT, R8, 0x1, PT ;  /* 0x000000010800780c */ /* 0x004fda0003f06270 */
[----:B------:R-:W-:Y:S05]  /*0150*/  @!P0 EXIT ;  /* 0x000000000000894d */ /* 0x000fea0003800000 */
[----:B------:R-:W0:Y:S01]  /*0160*/  LDC R19, c[0x0][0x3a8] ;  /* 0x0000ea00ff137b82 */ /* 0x000e220000000800 */
[----:B------:R-:W-:Y:S01]  /*0170*/  HFMA2 R22, -RZ, RZ, 0, 0 ;  /* 0x00000000ff167431 */ /* 0x000fe200000001ff */
[----:B------:R-:W1:Y:S02]  /*0180*/  LDCU UR38, c[0x0][0x3ac] ;  /* 0x00007580ff2677ac */ /* 0x000e640008000800 */
[----:B01----:R-:W-:-:S07]  /*0190*/  IMAD R19, R4, R19, 0x4 ;  /* 0x0000000404137424 */ /* 0x003fce00078e0213 */
.L_x_17:
[----:B01----:R-:W0:Y:S01]  /*01a0*/  LDC.64 R4, c[0x0][0x380] ;  /* 0x0000e000ff047b82 */ /* 0x003e220000000a00 */
[----:B------:R-:W-:-:S07]  /*01b0*/  IMAD R3, R19, UR38, R22 ;  /* 0x0000002613037c24 */ /* 0x000fce000f8e0216 */
[----:B------:R-:W1:Y:S01]  /*01c0*/  LDC.64 R6, c[0x0][0x388] ;  /* 0x0000e200ff067b82 */ /* 0x000e620000000a00 */
[----:B0-----:R-:W-:-:S06]  /*01d0*/  IMAD.WIDE R4, R3, 0x4, R4 ;  /* 0x0000000403047825 */ /* 0x001fcc00078e0204 */
[----:B------:R-:W2:Y:S02]  /*01e0*/  LDG.E R4, desc[UR36][R4.64] ;  /* 0x0000002404047981 */ /* 0x000ea4000c1e1900 */
[----:B--2---:R-:W1:Y:S02]  /*01f0*/  F2I.TRUNC.NTZ R15, R4 ;  /* 0x00000004000f7305 */ /* 0x004e64000020f100 */
[----:B-1----:R-:W-:-:S05]  /*0200*/  IMAD.WIDE R6, R15, 0x4, R6 ;  /* 0x000000040f067825 */ /* 0x002fca00078e0206 */
[----:B------:R-:W2:Y:S01]  /*0210*/  LDG.E R12, desc[UR36][R6.64] ;  /* 0x00000024060c7981 */ /* 0x000ea2000c1e1900 */
[----:B------:R-:W-:Y:S01]  /*0220*/  BSSY.RECONVERGENT B6, `(.L_x_14) ;  /* 0x0000015000067945 */ /* 0x000fe20003800200 */
[----:B--2---:R-:W-:-:S13]  /*0230*/  ISETP.NE.AND P0, PT, R12, RZ, PT ;  /* 0x000000ff0c00720c */ /* 0x004fda0003f05270 */
[----:B------:R0:W-:Y:S01]  /*0240*/  @!P0 STG.E desc[UR36][R6.64], R15 ;  /* 0x0000000f06008986 */ /* 0x0001e2000c101924 */
[----:B------:R-:W-:Y:S05]  /*0250*/  @!P0 BRA `(.L_x_15) ;  /* 0x0000000000448947 */ /* 0x000fea0003800000 */
[----:B------:R-:W1:Y:S01]  /*0260*/  LDC R14, c[0x0][0x3c8] ;  /* 0x0000f200ff0e7b82 */ /* 0x000e620000000800 */
[----:B------:R-:W-:Y:S01]  /*0270*/  VIADD R9, R22, 0x1 ;  /* 0x0000000116097836 */ /* 0x000fe20000000000 */
[----:B------:R-:W-:Y:S01]  /*0280*/  MOV R0, 0x50 ;  /* 0x0000005000007802 */ /* 0x000fe20000000f00 */
[----:B------:R2:W-:Y:S01]  /*0290*/  STL [R1+0x10], R12 ;  /* 0x0000100c01007387 */ /* 0x0005e20000100800 */
[----:B------:R-:W3:Y:S01]  /*02a0*/  LDCU.64 UR4, c[0x4][0x40] ;  /* 0x01000800ff0477ac */ /* 0x000ee20008000a00 */
[----:B0-----:R-:W-:Y:S01]  /*02b0*/  IMAD.MOV.U32 R6, RZ, RZ, R18 ;  /* 0x000000ffff067224 */ /* 0x001fe200078e0012 */
[----:B------:R-:W-:Y:S01]  /*02c0*/  MOV R7, R2 ;  /* 0x0000000200077202 */ /* 0x000fe20000000f00 */
[----:B------:R2:W-:Y:S01]  /*02d0*/  STL.64 [R1+0x8], R8 ;  /* 0x0000080801007387 */ /* 0x0005e20000100a00 */
[----:B------:R2:W0:Y:S01]  /*02e0*/  LDC.64 R10, c[0x4][R0] ;  /* 0x01000000000a7b82 */ /* 0x0004220000000a00 */
[----:B---3--:R-:W-:Y:S01]  /*02f0*/  IMAD.U32 R4, RZ, RZ, UR4 ;  /* 0x00000004ff047e24 */ /* 0x008fe2000f8e00ff */
[----:B------:R-:W-:Y:S01]  /*0300*/  MOV R5, UR5 ;  /* 0x0000000500057c02 */ /* 0x000fe20008000f00 */
[----:B-1----:R2:W-:Y:S06]  /*0310*/  STL.64 [R1], R14 ;  /* 0x0000000e01007387 */ /* 0x0025ec0000100a00 */
[----:B------:R-:W-:-:S07]  /*0320*/  LEPC R20, `(.L_x_16) ;  /* 0x000000001014794e */ /* 0x000fce0000000000 */
[----:B0-2---:R-:W-:Y:S05]  /*0330*/  CALL.ABS.NOINC R10 ;  /* 0x000000000a007343 */ /* 0x005fea0003c00000 */
.L_x_16:
[----:B------:R-:W0:Y:S01]  /*0340*/  LDC.64 R4, c[0x0][0x3c0] ;  /* 0x0000f000ff047b82 */ /* 0x000e220000000a00 */
[----:B------:R-:W-:-:S05]  /*0350*/  IMAD.MOV.U32 R3, RZ, RZ, 0x1 ;  /* 0x00000001ff037424 */ /* 0x000fca00078e00ff */
[----:B0-----:R1:W-:Y:S02]  /*0360*/  STG.E desc[UR36][R4.64], R3 ;  /* 0x0000000304007986 */ /* 0x0013e4000c101924 */
.L_x_15:
[----:B------:R-:W-:Y:S05]  /*0370*/  BSYNC.RECONVERGENT B6 ;  /* 0x0000000000067941 */ /* 0x000fea0003800200 */
.L_x_14:
[----:B------:R-:W2:Y:S01]  /*0380*/  LDG.E R8, desc[UR36][R16.64] ;  /* 0x0000002410087981 */ /* 0x000ea2000c1e1900 */
[----:B------:R-:W-:-:S04]  /*0390*/  IADD3 R22, PT, PT, R22, 0x1, RZ ;  /* 0x0000000116167810 */ /* 0x000fc80007ffe0ff */
[----:B--2---:R-:W-:-:S13]  /*03a0*/  ISETP.GE.AND P0, PT, R22, R8, PT ;  /* 0x000000081600720c */ /* 0x004fda0003f06270 */
[----:B------:R-:W-:Y:S05]  /*03b0*/  @!P0 BRA `(.L_x_17) ;  /* 0xfffffffc00788947 */ /* 0x000fea000383ffff */
[----:B------:R-:W-:Y:S05]  /*03c0*/  EXIT ;  /* 0x000000000000794d */ /* 0x000fea0003800000 */
.L_x_18:
        /* <DEDUP_REMOVED lines=11> */
.L_x_89:


//--------------------- .text._Z9printtilePfS_PiS0_S0_iiiiiiS0_iPyi --------------------------
	.section	.text._Z9printtilePfS_PiS0_S0_iiiiiiS0_iPyi,"ax",@progbits
	.align	128
        .global         _Z9printtilePfS_PiS0_S0_iiiiiiS0_iPyi
        .type           _Z9printtilePfS_PiS0_S0_iiiiiiS0_iPyi,@function
        .size           _Z9printtilePfS_PiS0_S0_iiiiiiS0_iPyi,(.L_x_90 - _Z9printtilePfS_PiS0_S0_iiiiiiS0_iPyi)
        .other          _Z9printtilePfS_PiS0_S0_iiiiiiS0_iPyi,@"STO_CUDA_ENTRY STV_DEFAULT"
_Z9printtilePfS_PiS0_S0_iiiiiiS0_iPyi:
.text._Z9printtilePfS_PiS0_S0_iiiiiiS0_iPyi:
[----:B------:R-:W0:Y:S08]  /*0000*/  LDC R1, c[0x0][0x37c] ;  /* 0x0000df00ff017b82 */ /* 0x000e300000000800 */
[----:B------:R-:W-:Y:S01]  /*0010*/  S2UR UR4, SR_CTAID.X ;  /* 0x00000000000479c3 */ /* 0x000fe20000002500 */
[----:B------:R-:W1:Y:S01]  /*0020*/  LDCU UR8, c[0x0][0x2fc] ;  /* 0x00005f80ff0877ac */ /* 0x000e620008000800 */
[----:B0-----:R-:W-:Y:S01]  /*0030*/  VIADD R1, R1, 0xffffffe8 ;  /* 0xffffffe801017836 */ /* 0x001fe20000000000 */
[----:B------:R-:W0:Y:S05]  /*0040*/  LDCU UR5, c[0x0][0x370] ;  /* 0x00006e00ff0577ac */ /* 0x000e2a0008000800 */
[----:B------:R-:W0:Y:S01]  /*0050*/  S2UR UR6, SR_CTAID.Y ;  /* 0x00000000000679c3 */ /* 0x000e220000002600 */
[----:B------:R-:W2:Y:S07]  /*0060*/  LDCU UR7, c[0x0][0x2f8] ;  /* 0x00005f00ff0777ac */ /* 0x000eae0008000800 */
[----:B------:R-:W3:Y:S01]  /*0070*/  LDC R8, c[0x0][0x3c8] ;  /* 0x0000f200ff087b82 */ /* 0x000ee20000000800 */
[----:B--2---:R-:W-:Y:S01]  /*0080*/  IADD3 R18, P1, PT, R1, UR7, RZ ;  /* 0x0000000701127c10 */ /* 0x004fe2000ff3e0ff */
[----:B0-----:R-:W-:-:S06]  /*0090*/  UIMAD UR4, UR5, UR6, UR4 ;  /* 0x00000006050472a4 */ /* 0x001fcc000f8e0204 */
[----:B---3--:R-:W-:-:S13]  /*00a0*/  ISETP.NE.AND P0, PT, R8, UR4, PT ;  /* 0x0000000408007c0c */ /* 0x008fda000bf05270 */
[----:B-1----:R-:W-:Y:S05]  /*00b0*/  @P0 EXIT ;  /* 0x000000000000094d */ /* 0x002fea0003800000 */
[----:B------:R-:W0:Y:S01]  /*00c0*/  S2R R0, SR_TID.X ;  /* 0x0000000000007919 */ /* 0x000e220000002100 */
[----:B------:R-:W-:Y:S01]  /*00d0*/  IMAD.X R2, RZ, RZ, UR8, P1 ;  /* 0x00000008ff027e24 */ /* 0x000fe200088e06ff */
[----:B------:R-:W-:Y:S01]  /*00e0*/  BSSY.RECONVERGENT B7, `(.L_x_19) ;  /* 0x00003b0000077945 */ /* 0x000fe20003800200 */
[----:B0-----:R-:W-:-:S13]  /*00f0*/  ISETP.NE.AND P0, PT, R0, RZ, PT ;  /* 0x000000ff0000720c */ /* 0x001fda0003f05270 */
[----:B------:R-:W-:Y:S05]  /*0100*/  @P0 BRA `(.L_x_20) ;  /* 0x0000003800b40947 */ /* 0x000fea0003800000 */
[----:B------:R-:W0:Y:S08]  /*0110*/  LDC.64 R12, c[0x0][0x3b0] ;  /* 0x0000ec00ff0c7b82 */ /* 0x000e300000000a00 */
[----:B------:R-:W1:Y:S08]  /*0120*/  LDC.64 R28, c[0x0][0x358] ;  /* 0x0000d600ff1c7b82 */ /* 0x000e700000000a00 */
[----:B------:R-:W2:Y:S08]  /*0130*/  LDC R3, c[0x0][0x3bc] ;  /* 0x0000ef00ff037b82 */ /* 0x000eb00000000800 */
[----:B------:R-:W3:Y:S01]  /*0140*/  LDC.64 R22, c[0x0][0x3a0] ;  /* 0x0000e800ff167b82 */ /* 0x000ee20000000a00 */
[----:B0-----:R-:W-:-:S07]  /*0150*/  IMAD R0, R13, R12, R8 ;  /* 0x0000000c0d007224 */ /* 0x001fce00078e0208 */
[----:B------:R-:W0:Y:S01]  /*0160*/  LDC.64 R4, c[0x0][0x390] ;  /* 0x0000e400ff047b82 */ /* 0x000e220000000a00 */
[C---:B-1----:R-:W-:Y:S02]  /*0170*/  R2UR UR10, R28.reuse ;  /* 0x000000001c0a72ca */ /* 0x042fe400000e0000 */
[C---:B------:R-:W-:Y:S02]  /*0180*/  R2UR UR11, R29.reuse ;  /* 0x000000001d0b72ca */ /* 0x040fe400000e0000 */
[C---:B------:R-:W-:Y:S02]  /*0190*/  R2UR UR12, R28.reuse ;  /* 0x000000001c0c72ca */ /* 0x040fe400000e0000 */
[C---:B------:R-:W-:Y:S01]  /*01a0*/  R2UR UR13, R29.reuse ;  /* 0x000000001d0d72ca */ /* 0x040fe200000e0000 */
[----:B------:R-:W1:Y:S01]  /*01b0*/  LDC.64 R10, c[0x0][0x398] ;  /* 0x0000e600ff0a7b82 */ /* 0x000e620000000a00 */
[----:B------:R-:W-:Y:S01]  /*01c0*/  R2UR UR6, R28 ;  /* 0x000000001c0672ca */ /* 0x000fe200000e0000 */
[-C--:B--2---:R-:W-:Y:S01]  /*01d0*/  IMAD R17, R0, R3.reuse, R0 ;  /* 0x0000000300117224 */ /* 0x084fe200078e0200 */
[----:B------:R-:W-:Y:S01]  /*01e0*/  R2UR UR7, R29 ;  /* 0x000000001d0772ca */ /* 0x000fe200000e0000 */
[----:B------:R-:W-:Y:S01]  /*01f0*/  IMAD R3, R8, R3, R8 ;  /* 0x0000000308037224 */ /* 0x000fe200078e0208 */
[----:B------:R-:W-:-:S02]  /*0200*/  R2UR UR8, R28 ;  /* 0x000000001c0872ca */ /* 0x000fc400000e0000 */
[----:B------:R-:W-:Y:S01]  /*0210*/  R2UR UR9, R29 ;  /* 0x000000001d0972ca */ /* 0x000fe200000e0000 */
[----:B------:R-:W2:Y:S01]  /*0220*/  LDC.64 R6, c[0x0][0x3c0] ;  /* 0x0000f000ff067b82 */ /* 0x000ea20000000a00 */
[----:B------:R-:W-:Y:S01]  /*0230*/  R2UR UR4, R28 ;  /* 0x000000001c0472ca */ /* 0x000fe200000e0000 */
[----:B---3--:R-:W-:Y:S01]  /*0240*/  IMAD.WIDE R16, R17, 0x4, R22 ;  /* 0x0000000411107825 */ /* 0x008fe200078e0216 */
[----:B------:R-:W-:-:S03]  /*0250*/  R2UR UR5, R29 ;  /* 0x000000001d0572ca */ /* 0x000fc600000e0000 */
[----:B------:R-:W-:-:S04]  /*0260*/  IMAD.WIDE R22, R3, 0x4, R22 ;  /* 0x0000000403167825 */ /* 0x000fc800078e0216 */
[C---:B0-----:R-:W-:Y:S02]  /*0270*/  IMAD.WIDE R4, R8.reuse, 0x4, R4 ;  /* 0x0000000408047825 */ /* 0x041fe400078e0204 */
[----:B------:R-:W3:Y:S02]  /*0280*/  LDG.E R13, desc[UR8][R16.64] ;  /* 0x00000008100d7981 */ /* 0x000ee4000c1e1900 */
[----:B-1----:R-:W-:Y:S02]  /*0290*/  IMAD.WIDE R10, R8, 0x4, R10 ;  /* 0x00000004080a7825 */ /* 0x002fe400078e020a */
[----:B------:R-:W4:Y:S04]  /*02a0*/  LDG.E R14, desc[UR10][R4.64] ;  /* 0x0000000a040e7981 */ /* 0x000f28000c1e1900 */
[----:B------:R-:W3:Y:S04]  /*02b0*/  LDG.E R12, desc[UR6][R10.64] ;  /* 0x000000060a0c7981 */ /* 0x000ee8000c1e1900 */
[----:B--2---:R0:W4:Y:S04]  /*02c0*/  LDG.E R15, desc[UR12][R6.64] ;  /* 0x0000000c060f7981 */ /* 0x004128000c1e1900 */
[----:B------:R-:W2:Y:S01]  /*02d0*/  LDG.E R9, desc[UR4][R22.64] ;  /* 0x0000000416097981 */ /* 0x000ea2000c1e1900 */
[----:B------:R-:W-:Y:S01]  /*02e0*/  MOV R0, 0x50 ;  /* 0x0000005000007802 */ /* 0x000fe20000000f00 */
[----:B------:R-:W1:Y:S03]  /*02f0*/  LDCU.64 UR4, c[0x4][URZ] ;  /* 0x01000000ff0477ac */ /* 0x000e660008000a00 */
[----:B------:R1:W2:Y:S01]  /*0300*/  LDC.64 R24, c[0x4][R0] ;  /* 0x0100000000187b82 */ /* 0x0002a20000000a00 */
[----:B0-----:R-:W-:-:S02]  /*0310*/  IMAD.MOV.U32 R6, RZ, RZ, R18 ;  /* 0x000000ffff067224 */ /* 0x001fc400078e0012 */
[----:B------:R-:W-:Y:S02]  /*0320*/  IMAD.MOV.U32 R7, RZ, RZ, R2 ;  /* 0x000000ffff077224 */ /* 0x000fe400078e0002 */
[----:B-1----:R-:W-:Y:S02]  /*0330*/  IMAD.U32 R4, RZ, RZ, UR4 ;  /* 0x00000004ff047e24 */ /* 0x002fe4000f8e00ff */
[----:B------:R-:W-:Y:S01]  /*0340*/  IMAD.U32 R5, RZ, RZ, UR5 ;  /* 0x00000005ff057e24 */ /* 0x000fe2000f8e00ff */
[----:B---3--:R0:W-:Y:S04]  /*0350*/  STL.64 [R1+0x8], R12 ;  /* 0x0000080c01007387 */ /* 0x0081e80000100a00 */
[----:B----4-:R0:W-:Y:S04]  /*0360*/  STL.64 [R1+0x10], R14 ;  /* 0x0000100e01007387 */ /* 0x0101e80000100a00 */
[----:B--2---:R0:W-:Y:S02]  /*0370*/  STL.64 [R1], R8 ;  /* 0x0000000801007387 */ /* 0x0041e40000100a00 */
[----:B------:R-:W-:-:S07]  /*0380*/  LEPC R20, `(.L_x_21) ;  /* 0x000000001014794e */ /* 0x000fce0000000000 */
[----:B0-----:R-:W-:Y:S05]  /*0390*/  CALL.ABS.NOINC R24 ;  /* 0x0000000018007343 */ /* 0x001fea0003c00000 */
.L_x_21:
[----:B------:R-:W0:Y:S02]  /*03a0*/  LDCU UR4, c[0x0][0x3d8] ;  /* 0x00007b00ff0477ac */ /* 0x000e240008000800 */
[----:B0-----:R-:W-:-:S09]  /*03b0*/  UISETP.GE.AND UP0, UPT, UR4, 0x1, UPT ;  /* 0x000000010400788c */ /* 0x001fd2000bf06270 */
[----:B------:R-:W-:Y:S05]  /*03c0*/  BRA.U !UP0, `(.L_x_22) ;  /* 0x00000029088c7547 */ /* 0x000fea000b800000 */
[----:B------:R-:W0:Y:S01]  /*03d0*/  LDC R0, c[0x0][0x3c8] ;  /* 0x0000f200ff007b82 */ /* 0x000e220000000800 */
[----:B------:R-:W-:Y:S01]  /*03e0*/  MOV R8, 0x50 ;  /* 0x0000005000087802 */ /* 0x000fe20000000f00 */
[----:B------:R-:W1:Y:S01]  /*03f0*/  LDCU.64 UR4, c[0x4][0x8] ;  /* 0x01000100ff0477ac */ /* 0x000e620008000a00 */
[----:B------:R-:W-:Y:S02]  /*0400*/  IMAD.MOV.U32 R6, RZ, RZ, R18 ;  /* 0x000000ffff067224 */ /* 0x000fe400078e0012 */
[----:B------:R-:W-:-:S03]  /*0410*/  IMAD.MOV.U32 R7, RZ, RZ, R2 ;  /* 0x000000ffff077224 */ /* 0x000fc600078e0002 */
[----:B------:R-:W2:Y:S01]  /*0420*/  LDC.64 R8, c[0x4][R8] ;  /* 0x0100000008087b82 */ /* 0x000ea20000000a00 */
[----:B-1----:R-:W-:Y:S02]  /*0430*/  IMAD.U32 R4, RZ, RZ, UR4 ;  /* 0x00000004ff047e24 */ /* 0x002fe4000f8e00ff */
[----:B------:R-:W-:Y:S01]  /*0440*/  IMAD.U32 R5, RZ, RZ, UR5 ;  /* 0x00000005ff057e24 */ /* 0x000fe2000f8e00ff */
[----:B0-----:R0:W-:Y:S06]  /*0450*/  STL [R1], R0 ;  /* 0x0000000001007387 */ /* 0x0011ec0000100800 */
[----:B------:R-:W-:-:S07]  /*0460*/  LEPC R20, `(.L_x_23) ;  /* 0x000000001014794e */ /* 0x000fce0000000000 */
[----:B0-2---:R-:W-:Y:S05]  /*0470*/  CALL.ABS.NOINC R8 ;  /* 0x0000000008007343 */ /* 0x005fea0003c00000 */
.L_x_23:
[----:B------:R-:W-:Y:S02]  /*0480*/  R2UR UR4, R28 ;  /* 0x000000001c0472ca */ /* 0x000fe400000e0000 */
[----:B------:R-:W-:-:S13]  /*0490*/  R2UR UR5, R29 ;  /* 0x000000001d0572ca */ /* 0x000fda00000e0000 */
[----:B------:R-:W2:Y:S02]  /*04a0*/  LDG.E R0, desc[UR4][R22.64] ;  /* 0x0000000416007981 */ /* 0x000ea4000c1e1900 */
[----:B--2---:R-:W-:-:S13]  /*04b0*/  ISETP.GE.AND P0, PT, R0, 0x1, PT ;  /* 0x000000010000780c */ /* 0x004fda0003f06270 */
[----:B------:R-:W-:Y:S05]  /*04c0*/  @!P0 BRA `(.L_x_24) ;  /* 0x0000000000748947 */ /* 0x000fea0003800000 */
[----:B------:R-:W0:Y:S01]  /*04d0*/  LDC R19, c[0x0][0x3c8] ;  /* 0x0000f200ff137b82 */ /* 0x000e220000000800 */
[----:B------:R-:W0:Y:S01]  /*04e0*/  LDCU UR4, c[0x0][0x3bc] ;  /* 0x00007780ff0477ac */ /* 0x000e220008000800 */
[----:B------:R-:W-:Y:S01]  /*04f0*/  BSSY.RECONVERGENT B6, `(.L_x_24) ;  /* 0x000001a000067945 */ /* 0x000fe20003800200 */
[----:B------:R-:W-:Y:S02]  /*0500*/  IMAD.MOV.U32 R24, RZ, RZ, RZ ;  /* 0x000000ffff187224 */ /* 0x000fe400078e00ff */
[----:B0-----:R-:W-:-:S07]  /*0510*/  IMAD R19, R19, UR4, R19 ;  /* 0x0000000413137c24 */ /* 0x001fce000f8e0213 */
.L_x_26:
[----:B------:R-:W0:Y:S01]  /*0520*/  LDC.64 R10, c[0x0][0x3a0] ;  /* 0x0000e800ff0a7b82 */ /* 0x000e220000000a00 */
[----:B------:R-:W-:Y:S01]  /*0530*/  VIADD R3, R19, 0x1 ;  /* 0x0000000113037836 */ /* 0x000fe20000000000 */
[----:B------:R-:W-:Y:S02]  /*0540*/  R2UR UR4, R28 ;  /* 0x000000001c0472ca */ /* 0x000fe400000e0000 */
[----:B------:R-:W-:Y:S01]  /*0550*/  R2UR UR5, R29 ;  /* 0x000000001d0572ca */ /* 0x000fe200000e0000 */
[----:B------:R-:W-:-:S04]  /*0560*/  IMAD.IADD R3, R3, 0x1, R24 ;  /* 0x0000000103037824 */ /* 0x000fc800078e0218 */
[----:B0-----:R-:W-:-:S08]  /*0570*/  IMAD.WIDE R10, R3, 0x4, R10 ;  /* 0x00000004030a7825 */ /* 0x001fd000078e020a */
[----:B------:R-:W2:Y:S01]  /*0580*/  LDG.E R10, desc[UR4][R10.64] ;  /* 0x000000040a0a7981 */ /* 0x000ea2000c1e1900 */
[----:B------:R-:W-:Y:S01]  /*0590*/  MOV R8, 0x50 ;  /* 0x0000005000087802 */ /* 0x000fe20000000f00 */
[----:B------:R-:W0:Y:S01]  /*05a0*/  LDCU.64 UR4, c[0x4][0x10] ;  /* 0x01000200ff0477ac */ /* 0x000e220008000a00 */
[----:B------:R-:W-:Y:S02]  /*05b0*/  IMAD.MOV.U32 R6, RZ, RZ, R18 ;  /* 0x000000ffff067224 */ /* 0x000fe400078e0012 */
[----:B------:R-:W-:Y:S02]  /*05c0*/  IMAD.MOV.U32 R7, RZ, RZ, R2 ;  /* 0x000000ffff077224 */ /* 0x000fe400078e0002 */
[----:B------:R-:W1:Y:S01]  /*05d0*/  LDC.64 R8, c[0x4][R8] ;  /* 0x0100000008087b82 */ /* 0x000e620000000a00 */
[----:B0-----:R-:W-:Y:S02]  /*05e0*/  IMAD.U32 R4, RZ, RZ, UR4 ;  /* 0x00000004ff047e24 */ /* 0x001fe4000f8e00ff */
[----:B------:R-:W-:Y:S01]  /*05f0*/  IMAD.U32 R5, RZ, RZ, UR5 ;  /* 0x00000005ff057e24 */ /* 0x000fe2000f8e00ff */
[----:B-12---:R0:W-:Y:S06]  /*0600*/  STL [R1], R10 ;  /* 0x0000000a01007387 */ /* 0x0061ec0000100800 */
[----:B------:R-:W-:-:S07]  /*0610*/  LEPC R20, `(.L_x_25) ;  /* 0x000000001014794e */ /* 0x000fce0000000000 */
[----:B0-----:R-:W-:Y:S05]  /*0620*/  CALL.ABS.NOINC R8 ;  /* 0x0000000008007343 */ /* 0x001fea0003c00000 */
.L_x_25:
[----:B------:R-:W-:Y:S02]  /*0630*/  R2UR UR4, R28 ;  /* 0x000000001c0472ca */ /* 0x000fe400000e0000 */
[----:B------:R-:W-:-:S13]  /*0640*/  R2UR UR5, R29 ;  /* 0x000000001d0572ca */ /* 0x000fda00000e0000 */
[----:B------:R-:W2:Y:S01]  /*0650*/  LDG.E R3, desc[UR4][R22.64] ;  /* 0x0000000416037981 */ /* 0x000ea2000c1e1900 */
[----:B------:R-:W-:-:S05]  /*0660*/  VIADD R24, R24, 0x1 ;  /* 0x0000000118187836 */ /* 0x000fca0000000000 */
[----:B--2---:R-:W-:-:S13]  /*0670*/  ISETP.GE.AND P0, PT, R24, R3, PT ;  /* 0x000000031800720c */ /* 0x004fda0003f06270 */
[----:B------:R-:W-:Y:S05]  /*0680*/  @!P0 BRA `(.L_x_26) ;  /* 0xfffffffc00a48947 */ /* 0x000fea000383ffff */
[----:B------:R-:W-:Y:S05]  /*0690*/  BSYNC.RECONVERGENT B6 ;  /* 0x0000000000067941 */ /* 0x000fea0003800200 */
.L_x_24:
[----:B------:R-:W0:Y:S01]  /*06a0*/  LDC R0, c[0x0][0x3c8] ;  /* 0x0000f200ff007b82 */ /* 0x000e220000000800 */
[----:B------:R-:W-:Y:S01]  /*06b0*/  MOV R3, 0x50 ;  /* 0x0000005000037802 */ /* 0x000fe20000000f00 */
[----:B------:R-:W1:Y:S01]  /*06c0*/  LDCU.64 UR4, c[0x4][0x18] ;  /* 0x01000300ff0477ac */ /* 0x000e620008000a00 */
[----:B------:R-:W-:Y:S02]  /*06d0*/  IMAD.MOV.U32 R6, RZ, RZ, R18 ;  /* 0x000000ffff067224 */ /* 0x000fe400078e0012 */
[----:B------:R-:W-:-:S03]  /*06e0*/  IMAD.MOV.U32 R7, RZ, RZ, R2 ;  /* 0x000000ffff077224 */ /* 0x000fc600078e0002 */
[----:B------:R2:W3:Y:S01]  /*06f0*/  LDC.64 R8, c[0x4][R3] ;  /* 0x0100000003087b82 */ /* 0x0004e20000000a00 */
[----:B-1----:R-:W-:Y:S02]  /*0700*/  IMAD.U32 R4, RZ, RZ, UR4 ;  /* 0x00000004ff047e24 */ /* 0x002fe4000f8e00ff */
[----:B------:R-:W-:Y:S01]  /*0710*/  IMAD.U32 R5, RZ, RZ, UR5 ;  /* 0x00000005ff057e24 */ /* 0x000fe2000f8e00ff */
[----:B0-----:R2:W-:Y:S06]  /*0720*/  STL [R1], R0 ;  /* 0x0000000001007387 */ /* 0x0015ec0000100800 */
[----:B------:R-:W-:-:S07]  /*0730*/  LEPC R20, `(.L_x_27) ;  /* 0x000000001014794e */ /* 0x000fce0000000000 */
[----:B--23--:R-:W-:Y:S05]  /*0740*/  CALL.ABS.NOINC R8 ;  /* 0x0000000008007343 */ /* 0x00cfea0003c00000 */
.L_x_27:
[----:B------:R-:W-:Y:S02]  /*0750*/  R2UR UR4, R28 ;  /* 0x000000001c0472ca */ /* 0x000fe400000e0000 */
[----:B------:R-:W-:-:S13]  /*0760*/  R2UR UR5, R29 ;  /* 0x000000001d0572ca */ /* 0x000fda00000e0000 */
[----:B------:R-:W2:Y:S02]  /*0770*/  LDG.E R0, desc[UR4][R22.64] ;  /* 0x0000000416007981 */ /* 0x000ea4000c1e1900 */
[----:B--2---:R-:W-:-:S13]  /*0780*/  ISETP.GE.AND P0, PT, R0, 0x1, PT ;  /* 0x000000010000780c */ /* 0x004fda0003f06270 */
[----:B------:R-:W-:Y:S05]  /*0790*/  @!P0 BRA `(.L_x_28) ;  /* 0x00000000005c8947 */ /* 0x000fea0003800000 */
[----:B------:R-:W-:Y:S01]  /*07a0*/  BSSY.RECONVERGENT B6, `(.L_x_28) ;  /* 0x0000016000067945 */ /* 0x000fe20003800200 */
[----:B------:R-:W-:-:S07]  /*07b0*/  IMAD.MOV.U32 R19, RZ, RZ, RZ ;  /* 0x000000ffff137224 */ /* 0x000fce00078e00ff */
.L_x_30:
[----:B------:R-:W-:Y:S01]  /*07c0*/  R2UR UR4, R28 ;  /* 0x000000001c0472ca */ /* 0x000fe200000e0000 */
[----:B------:R-:W-:Y:S01]  /*07d0*/  IMAD.WIDE.U32 R10, R19, 0x4, R16 ;  /* 0x00000004130a7825 */ /* 0x000fe200078e0010 */
[----:B------:R-:W-:-:S13]  /*07e0*/  R2UR UR5, R29 ;  /* 0x000000001d0572ca */ /* 0x000fda00000e0000 */
        /* <DEDUP_REMOVED lines=11> */
.L_x_29:
[----:B------:R-:W-:Y:S02]  /*08a0*/  R2UR UR4, R28 ;  /* 0x000000001c0472ca */ /* 0x000fe400000e0000 */
[----:B------:R-:W-:-:S13]  /*08b0*/  R2UR UR5, R29 ;  /* 0x000000001d0572ca */ /* 0x000fda00000e0000 */
[----:B------:R-:W2:Y:S01]  /*08c0*/  LDG.E R0, desc[UR4][R22.64] ;  /* 0x0000000416007981 */ /* 0x000ea2000c1e1900 */
[----:B------:R-:W-:-:S05]  /*08d0*/  VIADD R19, R19, 0x1 ;  /* 0x0000000113137836 */ /* 0x000fca0000000000 */
[----:B--2---:R-:W-:-:S13]  /*08e0*/  ISETP.GE.AND P0, PT, R19, R0, PT ;  /* 0x000000001300720c */ /* 0x004fda0003f06270 */
[----:B------:R-:W-:Y:S05]  /*08f0*/  @!P0 BRA `(.L_x_30) ;  /* 0xfffffffc00b08947 */ /* 0x000fea000383ffff */
[----:B------:R-:W-:Y:S05]  /*0900*/  BSYNC.RECONVERGENT B6 ;  /* 0x0000000000067941 */ /* 0x000fea0003800200 */
.L_x_28:
        /* <DEDUP_REMOVED lines=11> */
.L_x_31:
[----:B------:R-:W-:Y:S02]  /*09c0*/  R2UR UR4, R28 ;  /* 0x000000001c0472ca */ /* 0x000fe400000e0000 */
[----:B------:R-:W-:-:S13]  /*09d0*/  R2UR UR5, R29 ;  /* 0x000000001d0572ca */ /* 0x000fda00000e0000 */
[----:B------:R-:W2:Y:S02]  /*09e0*/  LDG.E R0, desc[UR4][R22.64] ;  /* 0x0000000416007981 */ /* 0x000ea4000c1e1900 */
[----:B--2---:R-:W-:-:S13]  /*09f0*/  ISETP.GE.AND P0, PT, R0, 0x1, PT ;  /* 0x000000010000780c */ /* 0x004fda0003f06270 */
[----:B------:R-:W-:Y:S05]  /*0a00*/  @!P0 BRA `(.L_x_32) ;  /* 0x0000000000988947 */ /* 0x000fea0003800000 */
[----:B------:R-:W0:Y:S01]  /*0a10*/  LDC R3, c[0x0][0x3c8] ;  /* 0x0000f200ff037b82 */ /* 0x000e220000000800 */
[----:B------:R-:W-:Y:S07]  /*0a20*/  BSSY.RECONVERGENT B6, `(.L_x_32) ;  /* 0x0000024000067945 */ /* 0x000fee0003800200 */
[----:B------:R-:W1:Y:S08]  /*0a30*/  LDC R4, c[0x0][0x3c8] ;  /* 0x0000f200ff047b82 */ /* 0x000e700000000800 */
[----:B------:R-:W0:Y:S08]  /*0a40*/  LDC.64 R16, c[0x0][0x3a8] ;  /* 0x0000ea00ff107b82 */ /* 0x000e300000000a00 */
[----:B------:R-:W1:Y:S01]  /*0a50*/  LDC R5, c[0x0][0x3bc] ;  /* 0x0000ef00ff057b82 */ /* 0x000e620000000800 */
[----:B0-----:R-:W-:-:S02]  /*0a60*/  IMAD R0, R3, R16, 0x4 ;  /* 0x0000000403007424 */ /* 0x001fc400078e0210 */
[----:B------:R-:W-:Y:S02]  /*0a70*/  IMAD.MOV.U32 R16, RZ, RZ, RZ ;  /* 0x000000ffff107224 */ /* 0x000fe400078e00ff */
[----:B------:R-:W-:Y:S02]  /*0a80*/  IMAD R17, R0, R17, -0x1 ;  /* 0xffffffff00117424 */ /* 0x000fe400078e0211 */
[----:B-1----:R-:W-:-:S04]  /*0a90*/  IMAD R5, R4, R5, R4 ;  /* 0x0000000504057224 */ /* 0x002fc800078e0204 */
[----:B------:R-:W-:-:S07]  /*0aa0*/  VIADD R19, R5, 0x1 ;  /* 0x0000000105137836 */ /* 0x000fce0000000000 */
.L_x_34:
[----:B------:R-:W0:Y:S01]  /*0ab0*/  LDC.64 R4, c[0x0][0x3a0] ;  /* 0x0000e800ff047b82 */ /* 0x000e220000000a00 */
[----:B------:R-:W-:Y:S01]  /*0ac0*/  R2UR UR4, R28 ;  /* 0x000000001c0472ca */ /* 0x000fe200000e0000 */
[----:B------:R-:W-:Y:S01]  /*0ad0*/  IMAD.IADD R3, R19, 0x1, R16 ;  /* 0x0000000113037824 */ /* 0x000fe200078e0210 */
[----:B------:R-:W-:-:S05]  /*0ae0*/  R2UR UR5, R29 ;  /* 0x000000001d0572ca */ /* 0x000fca00000e0000 */
[----:B------:R-:W1:Y:S01]  /*0af0*/  LDC.64 R10, c[0x0][0x380] ;  /* 0x0000e000ff0a7b82 */ /* 0x000e620000000a00 */
[----:B0-----:R-:W-:-:S07]  /*0b00*/  IMAD.WIDE R4, R3, 0x4, R4 ;  /* 0x0000000403047825 */ /* 0x001fce00078e0204 */
[----:B------:R-:W2:Y:S02]  /*0b10*/  LDG.E R4, desc[UR4][R4.64] ;  /* 0x0000000404047981 */ /* 0x000ea4000c1e1900 */
[----:B--2---:R-:W-:-:S04]  /*0b20*/  IMAD.IADD R3, R17, 0x1, R4 ;  /* 0x0000000111037824 */ /* 0x004fc800078e0204 */
[----:B-1----:R-:W-:-:S06]  /*0b30*/  IMAD.WIDE R10, R3, 0x4, R10 ;  /* 0x00000004030a7825 */ /* 0x002fcc00078e020a */
        /* <DEDUP_REMOVED lines=8> */
[----:B--2---:R-:W0:Y:S02]  /*0bc0*/  F2I.TRUNC.NTZ R0, R10 ;  /* 0x0000000a00007305 */ /* 0x004e24000020f100 */
[----:B01----:R0:W-:Y:S04]  /*0bd0*/  STL [R1], R0 ;  /* 0x0000000001007387 */ /* 0x0031e80000100800 */
[----:B------:R-:W-:-:S07]  /*0be0*/  LEPC R20, `(.L_x_33) ;  /* 0x000000001014794e */ /* 0x000fce0000000000 */
[----:B0-----:R-:W-:Y:S05]  /*0bf0*/  CALL.ABS.NOINC R8 ;  /* 0x0000000008007343 */ /* 0x001fea0003c00000 */
.L_x_33:
[----:B------:R-:W-:Y:S02]  /*0c00*/  R2UR UR4, R28 ;  /* 0x000000001c0472ca */ /* 0x000fe400000e0000 */
[----:B------:R-:W-:-:S13]  /*0c10*/  R2UR UR5, R29 ;  /* 0x000000001d0572ca */ /* 0x000fda00000e0000 */
[----:B------:R-:W2:Y:S01]  /*0c20*/  LDG.E R0, desc[UR4][R22.64] ;  /* 0x0000000416007981 */ /* 0x000ea2000c1e1900 */
[----:B------:R-:W-:-:S05]  /*0c30*/  VIADD R16, R16, 0x1 ;  /* 0x0000000110107836 */ /* 0x000fca0000000000 */
[----:B--2---:R-:W-:-:S13]  /*0c40*/  ISETP.GE.AND P0, PT, R16, R0, PT ;  /* 0x000000001000720c */ /* 0x004fda0003f06270 */
[----:B------:R-:W-:Y:S05]  /*0c50*/  @!P0 BRA `(.L_x_34) ;  /* 0xfffffffc00948947 */ /* 0x000fea000383ffff */
[----:B------:R-:W-:Y:S05]  /*0c60*/  BSYNC.RECONVERGENT B6 ;  /* 0x0000000000067941 */ /* 0x000fea0003800200 */
.L_x_32:
[----:B------:R-:W0:Y:S01]  /*0c70*/  LDC R19, c[0x0][0x3c8] ;  /* 0x0000f200ff137b82 */ /* 0x000e220000000800 */
[----:B------:R-:W-:Y:S02]  /*0c80*/  R2UR UR4, R28 ;  /* 0x000000001c0472ca */ /* 0x000fe400000e0000 */
[----:B------:R-:W-:-:S05]  /*0c90*/  R2UR UR5, R29 ;  /* 0x000000001d0572ca */ /* 0x000fca00000e0000 */
[----:B------:R-:W0:Y:S08]  /*0ca0*/  LDC.64 R10, c[0x0][0x398] ;  /* 0x0000e600ff0a7b82 */ /* 0x000e300000000a00 */
[----:B------:R-:W1:Y:S08]  /*0cb0*/  LDC R23, c[0x0][0x3c8] ;  /* 0x0000f200ff177b82 */ /* 0x000e700000000800 */
[----:B------:R-:W2:Y:S01]  /*0cc0*/  LDC.64 R16, c[0x0][0x390] ;  /* 0x0000e400ff107b82 */ /* 0x000ea20000000a00 */
[----:B0-----:R-:W-:-:S06]  /*0cd0*/  IMAD.WIDE R10, R19, 0x4, R10 ;  /* 0x00000004130a7825 */ /* 0x001fcc00078e020a */
[----:B------:R-:W3:Y:S01]  /*0ce0*/  LDG.E R11, desc[UR4][R10.64] ;  /* 0x000000040a0b7981 */ /* 0x000ee2000c1e1900 */
[----:B------:R-:W0:Y:S01]  /*0cf0*/  LDCU.64 UR4, c[0x4][0x28] ;  /* 0x01000500ff0477ac */ /* 0x000e220008000a00 */
[----:B------:R-:W-:Y:S02]  /*0d00*/  IMAD.MOV.U32 R6, RZ, RZ, R18 ;  /* 0x000000ffff067224 */ /* 0x000fe400078e0012 */
[----:B------:R-:W-:Y:S02]  /*0d10*/  IMAD.MOV.U32 R7, RZ, RZ, R2 ;  /* 0x000000ffff077224 */ /* 0x000fe400078e0002 */
[----:B0-----:R-:W-:Y:S02]  /*0d20*/  IMAD.U32 R4, RZ, RZ, UR4 ;  /* 0x00000004ff047e24 */ /* 0x001fe4000f8e00ff */
[----:B------:R-:W-:Y:S02]  /*0d30*/  IMAD.U32 R5, RZ, RZ, UR5 ;  /* 0x00000005ff057e24 */ /* 0x000fe4000f8e00ff */
[----:B---3--:R-:W-:Y:S01]  /*0d40*/  IMAD.IADD R22, R11, 0x1, -R0 ;  /* 0x000000010b167824 */ /* 0x008fe200078e0a00 */
[----:B------:R-:W-:-:S04]  /*0d50*/  MOV R0, 0x50 ;  /* 0x0000005000007802 */ /* 0x000fc80000000f00 */
[----:B-1----:R0:W-:Y:S01]  /*0d60*/  STL.64 [R1], R22 ;  /* 0x0000001601007387 */ /* 0x0021e20000100a00 */
[----:B--2---:R0:W1:Y:S02]  /*0d70*/  LDC.64 R8, c[0x4][R0] ;  /* 0x0100000000087b82 */ /* 0x0040640000000a00 */
[----:B------:R-:W-:-:S07]  /*0d80*/  LEPC R20, `(.L_x_35) ;  /* 0x000000001014794e */ /* 0x000fce0000000000 */
[----:B01----:R-:W-:Y:S05]  /*0d90*/  CALL.ABS.NOINC R8 ;  /* 0x0000000008007343 */ /* 0x003fea0003c00000 */
.L_x_35:
[----:B------:R-:W-:Y:S01]  /*0da0*/  R2UR UR4, R28 ;  /* 0x000000001c0472ca */ /* 0x000fe200000e0000 */
[----:B------:R-:W-:Y:S01]  /*0db0*/  IMAD.WIDE R16, R19, 0x4, R16 ;  /* 0x0000000413107825 */ /* 0x000fe200078e0210 */
[----:B------:R-:W-:-:S13]  /*0dc0*/  R2UR UR5, R29 ;  /* 0x000000001d0572ca */ /* 0x000fda00000e0000 */
[----:B------:R-:W2:Y:S01]  /*0dd0*/  LDG.E R17, desc[UR4][R16.64] ;  /* 0x0000000410117981 */ /* 0x000ea2000c1e1900 */
[----:B------:R-:W-:Y:S01]  /*0de0*/  ISETP.GT.AND P0, PT, R22, -0x1, PT ;  /* 0xffffffff1600780c */ /* 0x000fe20003f04270 */
[----:B--2---:R-:W-:-:S12]  /*0df0*/  IMAD.IADD R22, R17, 0x1, -R22 ;  /* 0x0000000111167824 */ /* 0x004fd800078e0a16 */
[--C-:B------:R-:W-:Y:S02]  /*0e00*/  @!P0 IMAD.MOV.U32 R23, RZ, RZ, R17.reuse ;  /* 0x000000ffff178224 */ /* 0x100fe400078e0011 */
[----:B------:R-:W-:Y:S02]  /*0e10*/  @P0 IMAD.MOV.U32 R23, RZ, RZ, R22 ;  /* 0x000000ffff170224 */ /* 0x000fe400078e0016 */
[----:B------:R-:W-:-:S05]  /*0e20*/  @P0 IMAD.MOV.U32 R22, RZ, RZ, R17 ;  /* 0x000000ffff160224 */ /* 0x000fca00078e0011 */
[----:B------:R-:W-:-:S13]  /*0e30*/  ISETP.GE.AND P0, PT, R23, R22, PT ;  /* 0x000000161700720c */ /* 0x000fda0003f06270 */
[----:B------:R-:W-:Y:S05]  /*0e40*/  @P0 BRA `(.L_x_36) ;  /* 0x0000001c00080947 */ /* 0x000fea0003800000 */
[----:B------:R-:W0:Y:S01]  /*0e50*/  LDCU UR4, c[0x0][0x3c8] ;  /* 0x00007900ff0477ac */ /* 0x000e220008000800 */
[----:B------:R-:W-:Y:S02]  /*0e60*/  IMAD.IADD R0, R23, 0x1, -R22 ;  /* 0x0000000117007824 */ /* 0x000fe400078e0a16 */
[----:B------:R-:W-:Y:S01]  /*0e70*/  IMAD.IADD R24, R22, 0x1, -R23 ;  /* 0x0000000116187824 */ /* 0x000fe200078e0a17 */
[----:B------:R-:W0:Y:S02]  /*0e80*/  LDCU UR5, c[0x0][0x3a8] ;  /* 0x00007500ff0577ac */ /* 0x000e240008000800 */
[----:B------:R-:W-:Y:S01]  /*0e90*/  ISETP.GT.U32.AND P0, PT, R0, -0x10, PT ;  /* 0xfffffff00000780c */ /* 0x000fe20003f04070 */
[----:B0-----:R-:W-:-:S12]  /*0ea0*/  UIMAD UR4, UR4, UR5, 0x4 ;  /* 0x00000004040474a4 */ /* 0x001fd8000f8e0205 */
[----:B------:R-:W-:Y:S05]  /*0eb0*/  @P0 BRA `(.L_x_37) ;  /* 0x0000000c00840947 */ /* 0x000fea0003800000 */
[----:B------:R-:W0:Y:S01]  /*0ec0*/  LDC R0, c[0x0][0x3ac] ;  /* 0x0000eb00ff007b82 */ /* 0x000e220000000800 */
[----:B------:R-:W-:Y:S01]  /*0ed0*/  LOP3.LUT R19, R24, 0xfffffff0, RZ, 0xc0, !PT ;  /* 0xfffffff018137812 */ /* 0x000fe200078ec0ff */
[----:B------:R-:W-:Y:S04]  /*0ee0*/  BSSY.RECONVERGENT B6, `(.L_x_37) ;  /* 0x00000de000067945 */ /* 0x000fe80003800200 */
[----:B------:R-:W-:Y:S02]  /*0ef0*/  IMAD.MOV R19, RZ, RZ, -R19 ;  /* 0x000000ffff137224 */ /* 0x000fe400078e0a13 */
[----:B0-----:R-:W-:-:S07]  /*0f00*/  IMAD R25, R0, UR4, R23 ;  /* 0x0000000400197c24 */ /* 0x001fce000f8e0217 */
.L_x_54:
[----:B------:R-:W0:Y:S01]  /*0f10*/  LDC.64 R16, c[0x0][0x380] ;  /* 0x0000e000ff107b82 */ /* 0x000e220000000a00 */
[----:B------:R-:W-:Y:S02]  /*0f20*/  R2UR UR4, R28 ;  /* 0x000000001c0472ca */ /* 0x000fe400000e0000 */
[----:B------:R-:W-:Y:S01]  /*0f30*/  R2UR UR5, R29 ;  /* 0x000000001d0572ca */ /* 0x000fe200000e0000 */
[----:B0-----:R-:W-:-:S12]  /*0f40*/  IMAD.WIDE R16, R25, 0x4, R16 ;  /* 0x0000000419107825 */ /* 0x001fd800078e0210 */
[----:B------:R-:W2:Y:S01]  /*0f50*/  LDG.E R0, desc[UR4][R16.64] ;  /* 0x0000000410007981 */ /* 0x000ea2000c1e1900 */
[----:B------:R-:W-:Y:S01]  /*0f60*/  MOV R8, 0x50 ;  /* 0x0000005000087802 */ /* 0x000fe20000000f00 */
[----:B------:R-:W0:Y:S01]  /*0f70*/  LDCU.64 UR4, c[0x4][0x10] ;  /* 0x01000200ff0477ac */ /* 0x000e220008000a00 */
[----:B------:R-:W-:Y:S02]  /*0f80*/  VIADD R19, R19, 0x10 ;  /* 0x0000001013137836 */ /* 0x000fe40000000000 */
[----:B------:R-:W-:Y:S02]  /*0f90*/  IMAD.MOV.U32 R6, RZ, RZ, R18 ;  /* 0x000000ffff067224 */ /* 0x000fe400078e0012 */
[----:B------:R-:W1:Y:S01]  /*0fa0*/  LDC.64 R8, c[0x4][R8] ;  /* 0x0100000008087b82 */ /* 0x000e620000000a00 */
[----:B------:R-:W-:Y:S01]  /*0fb0*/  ISETP.NE.AND P0, PT, R19, RZ, PT ;  /* 0x000000ff1300720c */ /* 0x000fe20003f05270 */
[----:B------:R-:W-:-:S03]  /*0fc0*/  IMAD.MOV.U32 R7, RZ, RZ, R2 ;  /* 0x000000ffff077224 */ /* 0x000fc600078e0002 */
[----:B------:R-:W-:Y:S01]  /*0fd0*/  P2R R26, PR, RZ, 0x1 ;  /* 0x00000001ff1a7803 */ /* 0x000fe20000000000 */
[----:B0-----:R-:W-:Y:S02]  /*0fe0*/  IMAD.U32 R4, RZ, RZ, UR4 ;  /* 0x00000004ff047e24 */ /* 0x001fe4000f8e00ff */
[----:B------:R-:W-:Y:S01]  /*0ff0*/  IMAD.U32 R5, RZ, RZ, UR5 ;  /* 0x00000005ff057e24 */ /* 0x000fe2000f8e00ff */
[----:B--2---:R-:W0:Y:S02]  /*1000*/  F2I.TRUNC.NTZ R0, R0 ;  /* 0x0000000000007305 */ /* 0x004e24000020f100 */
[----:B01----:R0:W-:Y:S04]  /*1010*/  STL [R1], R0 ;  /* 0x0000000001007387 */ /* 0x0031e80000100800 */
[----:B------:R-:W-:-:S07]  /*1020*/  LEPC R20, `(.L_x_38) ;  /* 0x000000001014794e */ /* 0x000fce0000000000 */
[----:B0-----:R-:W-:Y:S05]  /*1030*/  CALL.ABS.NOINC R8 ;  /* 0x0000000008007343 */ /* 0x001fea0003c00000 */
.L_x_38:
[----:B------:R-:W-:Y:S02]  /*1040*/  R2UR UR4, R28 ;  /* 0x000000001c0472ca */ /* 0x000fe400000e0000 */
[----:B------:R-:W-:-:S13]  /*1050*/  R2UR UR5, R29 ;  /* 0x000000001d0572ca */ /* 0x000fda00000e0000 */
[----:B------:R-:W2:Y:S01]  /*1060*/  LDG.E R0, desc[UR4][R16.64+0x4] ;  /* 0x0000040410007981 */ /* 0x000ea2000c1e1900 */
[----:B------:R-:W-:Y:S01]  /*1070*/  MOV R22, 0x50 ;  /* 0x0000005000167802 */ /* 0x000fe20000000f00 */
[----:B------:R-:W0:Y:S01]  /*1080*/  LDCU.64 UR4, c[0x4][0x10] ;  /* 0x01000200ff0477ac */ /* 0x000e220008000a00 */
[----:B------:R-:W-:Y:S02]  /*1090*/  IMAD.MOV.U32 R6, RZ, RZ, R18 ;  /* 0x000000ffff067224 */ /* 0x000fe400078e0012 */
[----:B------:R1:W3:Y:S01]  /*10a0*/  LDC.64 R8, c[0x4][R22] ;  /* 0x0100000016087b82 */ /* 0x0002e20000000a00 */
[----:B------:R-:W-:Y:S02]  /*10b0*/  IMAD.MOV.U32 R7, RZ, RZ, R2 ;  /* 0x000000ffff077224 */ /* 0x000fe400078e0002 */
[----:B0-----:R-:W-:Y:S02]  /*10c0*/  IMAD.U32 R4, RZ, RZ, UR4 ;  /* 0x00000004ff047e24 */ /* 0x001fe4000f8e00ff */
[----:B------:R-:W-:Y:S01]  /*10d0*/  IMAD.U32 R5, RZ, RZ, UR5 ;  /* 0x00000005ff057e24 */ /* 0x000fe2000f8e00ff */
[----:B--2---:R-:W0:Y:S02]  /*10e0*/  F2I.TRUNC.NTZ R0, R0 ;  /* 0x0000000000007305 */ /* 0x004e24000020f100 */
[----:B0--3--:R1:W-:Y:S04]  /*10f0*/  STL [R1], R0 ;  /* 0x0000000001007387 */ /* 0x0093e80000100800 */
[----:B------:R-:W-:-:S07]  /*1100*/  LEPC R20, `(.L_x_39) ;  /* 0x000000001014794e */ /* 0x000fce0000000000 */
[----:B-1----:R-:W-:Y:S05]  /*1110*/  CALL.ABS.NOINC R8 ;  /* 0x0000000008007343 */ /* 0x002fea0003c00000 */
.L_x_39:
[----:B------:R-:W-:Y:S02]  /*1120*/  R2UR UR4, R28 ;  /* 0x000000001c0472ca */ /* 0x000fe400000e0000 */
[----:B------:R-:W-:-:S13]  /*1130*/  R2UR UR5, R29 ;  /* 0x000000001d0572ca */ /* 0x000fda00000e0000 */
[----:B------:R-:W2:Y:S01]  /*1140*/  LDG.E R0, desc[UR4][R16.64+0x8] ;  /* 0x0000080410007981 */ /* 0x000ea2000c1e1900 */
[----:B------:R0:W1:Y:S01]  /*1150*/  LDC.64 R8, c[0x4][R22] ;  /* 0x0100000016087b82 */ /* 0x0000620000000a00 */
[----:B------:R-:W3:Y:S01]  /*1160*/  LDCU.64 UR4, c[0x4][0x10] ;  /* 0x01000200ff0477ac */ /* 0x000ee20008000a00 */
[----:B------:R-:W-:Y:S02]  /*1170*/  IMAD.MOV.U32 R6, RZ, RZ, R18 ;  /* 0x000000ffff067224 */ /* 0x000fe400078e0012 */
[----:B------:R-:W-:Y:S02]  /*1180*/  IMAD.MOV.U32 R7, RZ, RZ, R2 ;  /* 0x000000ffff077224 */ /* 0x000fe400078e0002 */
[----:B---3--:R-:W-:Y:S02]  /*1190*/  IMAD.U32 R4, RZ, RZ, UR4 ;  /* 0x00000004ff047e24 */ /* 0x008fe4000f8e00ff */
[----:B------:R-:W-:Y:S01]  /*11a0*/  IMAD.U32 R5, RZ, RZ, UR5 ;  /* 0x00000005ff057e24 */ /* 0x000fe2000f8e00ff */
[----:B--2---:R-:W2:Y:S02]  /*11b0*/  F2I.TRUNC.NTZ R0, R0 ;  /* 0x0000000000007305 */ /* 0x004ea4000020f100 */
[----:B-12---:R0:W-:Y:S04]  /*11c0*/  STL [R1], R0 ;  /* 0x0000000001007387 */ /* 0x0061e80000100800 */
[----:B------:R-:W-:-:S07]  /*11d0*/  LEPC R20, `(.L_x_40) ;  /* 0x000000001014794e */ /* 0x000fce0000000000 */
[----:B0-----:R-:W-:Y:S05]  /*11e0*/  CALL.ABS.NOINC R8 ;  /* 0x0000000008007343 */ /* 0x001fea0003c00000 */
.L_x_40:
        /* <DEDUP_REMOVED lines=13> */
.L_x_41:
        /* <DEDUP_REMOVED lines=13> */
.L_x_42:
        /* <DEDUP_REMOVED lines=13> */
.L_x_43:
        /* <DEDUP_REMOVED lines=13> */
.L_x_44:
        /* <DEDUP_REMOVED lines=13> */
.L_x_45:
        /* <DEDUP_REMOVED lines=13> */
.L_x_46:
        /* <DEDUP_REMOVED lines=13> */
.L_x_47:
        /* <DEDUP_REMOVED lines=13> */
.L_x_48:
        /* <DEDUP_REMOVED lines=13> */
.L_x_49:
        /* <DEDUP_REMOVED lines=13> */
.L_x_50:
        /* <DEDUP_REMOVED lines=13> */
.L_x_51:
        /* <DEDUP_REMOVED lines=13> */
.L_x_52:
        /* <DEDUP_REMOVED lines=13> */
.L_x_53:
[----:B------:R-:W-:Y:S01]  /*1c80*/  ISETP.NE.AND P6, PT, R26, RZ, PT ;  /* 0x000000ff1a00720c */ /* 0x000fe20003fc5270 */
[----:B------:R-:W-:Y:S02]  /*1c90*/  VIADD R23, R23, 0x10 ;  /* 0x0000001017177836 */ /* 0x000fe40000000000 */
[----:B------:R-:W-:-:S10]  /*1ca0*/  VIADD R25, R25, 0x10 ;  /* 0x0000001019197836 */ /* 0x000fd40000000000 */
[----:B------:R-:W-:Y:S05]  /*1cb0*/  @P6 BRA `(.L_x_54) ;  /* 0xfffffff000946947 */ /* 0x000fea000383ffff */
[----:B------:R-:W-:Y:S05]  /*1cc0*/  BSYNC.RECONVERGENT B6 ;  /* 0x0000000000067941 */ /* 0x000fea0003800200 */
.L_x_37:
[----:B------:R-:W-:Y:S01]  /*1cd0*/  LOP3.LUT P0, R0, R24, 0xf, RZ, 0xc0, !PT ;  /* 0x0000000f18007812 */ /* 0x000fe2000780c0ff */
[----:B------:R-:W-:-:S12]  /*1ce0*/  BSSY.RECONVERGENT B6, `(.L_x_36) ;  /* 0x00000d8000067945 */ /* 0x000fd80003800200 */
[----:B------:R-:W-:Y:S05]  /*1cf0*/  @!P0 BRA `(.L_x_55) ;  /* 0x0000000c00588947 */ /* 0x000fea0003800000 */
[----:B------:R-:W-:Y:S02]  /*1d00*/  ISETP.GE.U32.AND P0, PT, R0, 0x8, PT ;  /* 0x000000080000780c */ /* 0x000fe40003f06070 */
[----:B------:R-:W-:-:S11]  /*1d10*/  LOP3.LUT R22, R24, 0x7, RZ, 0xc0, !PT ;  /* 0x0000000718167812 */ /* 0x000fd600078ec0ff */
[----:B------:R-:W-:Y:S05]  /*1d20*/  @!P0 BRA `(.L_x_56) ;  /* 0x0000000400c88947 */ /* 0x000fea0003800000 */
[----:B------:R-:W0:Y:S01]  /*1d30*/  LDCU UR4, c[0x0][0x3c8] ;  /* 0x00007900ff0477ac */ /* 0x000e220008000800 */
[----:B------:R-:W1:Y:S01]  /*1d40*/  LDC R0, c[0x0][0x3ac] ;  /* 0x0000eb00ff007b82 */ /* 0x000e620000000800 */
[----:B------:R-:W-:Y:S01]  /*1d50*/  R2UR UR6, R28 ;  /* 0x000000001c0672ca */ /* 0x000fe200000e0000 */
[----:B------:R-:W0:Y:S01]  /*1d60*/  LDCU UR5, c[0x0][0x3a8] ;  /* 0x00007500ff0577ac */ /* 0x000e220008000800 */
[----:B------:R-:W-:-:S05]  /*1d70*/  R2UR UR7, R29 ;  /* 0x000000001d0772ca */ /* 0x000fca00000e0000 */
[----:B------:R-:W2:Y:S01]  /*1d80*/  LDC.64 R16, c[0x0][0x380] ;  /* 0x0000e000ff107b82 */ /* 0x000ea20000000a00 */
[----:B0-----:R-:W-:-:S06]  /*1d90*/  UIMAD UR4, UR4, UR5, 0x4 ;  /* 0x00000004040474a4 */ /* 0x001fcc000f8e0205 */
[----:B-1----:R-:W-:-:S04]  /*1da0*/  IMAD R3, R0, UR4, R23 ;  /* 0x0000000400037c24 */ /* 0x002fc8000f8e0217 */
[----:B--2---:R-:W-:Y:S01]  /*1db0*/  IMAD.WIDE R16, R3, 0x4, R16 ;  /* 0x0000000403107825 */ /* 0x004fe200078e0210 */
[----:B------:R-:W-:Y:S01]  /*1dc0*/  MOV R8, 0x50 ;  /* 0x0000005000087802 */ /* 0x000fe20000000f00 */
[----:B------:R-:W0:Y:S03]  /*1dd0*/  LDCU.64 UR4, c[0x4][0x10] ;  /* 0x01000200ff0477ac */ /* 0x000e260008000a00 */
[----:B------:R-:W2:Y:S01]  /*1de0*/  LDG.E R0, desc[UR6][R16.64] ;  /* 0x0000000610007981 */ /* 0x000ea2000c1e1900 */
[----:B------:R-:W-:Y:S01]  /*1df0*/  IMAD.MOV.U32 R6, RZ, RZ, R18 ;  /* 0x000000ffff067224 */ /* 0x000fe200078e0012 */
[----:B------:R-:W1:Y:S01]  /*1e00*/  LDC.64 R8, c[0x4][R8] ;  /* 0x0100000008087b82 */ /* 0x000e620000000a00 */
[----:B------:R-:W-:Y:S02]  /*1e10*/  IMAD.MOV.U32 R7, RZ, RZ, R2 ;  /* 0x000000ffff077224 */ /* 0x000fe400078e0002 */
[----:B0-----:R-:W-:-:S02]  /*1e20*/  IMAD.U32 R4, RZ, RZ, UR4 ;  /* 0x00000004ff047e24 */ /* 0x001fc4000f8e00ff */
[----:B------:R-:W-:Y:S01]  /*1e30*/  IMAD.U32 R5, RZ, RZ, UR5 ;  /* 0x00000005ff057e24 */ /* 0x000fe2000f8e00ff */
[----:B--2---:R-:W0:Y:S02]  /*1e40*/  F2I.TRUNC.NTZ R0, R0 ;  /* 0x0000000000007305 */ /* 0x004e24000020f100 */
[----:B01----:R0:W-:Y:S04]  /*1e50*/  STL [R1], R0 ;  /* 0x0000000001007387 */ /* 0x0031e80000100800 */
[----:B------:R-:W-:-:S07]  /*1e60*/  LEPC R20, `(.L_x_57) ;  /* 0x000000001014794e */ /* 0x000fce0000000000 */
[----:B0-----:R-:W-:Y:S05]  /*1e70*/  CALL.ABS.NOINC R8 ;  /* 0x0000000008007343 */ /* 0x001fea0003c00000 */
.L_x_57:
        /* <DEDUP_REMOVED lines=14> */
.L_x_58:
        /* <DEDUP_REMOVED lines=13> */
.L_x_59:
        /* <DEDUP_REMOVED lines=13> */
.L_x_60:
        /* <DEDUP_REMOVED lines=13> */
.L_x_61:
        /* <DEDUP_REMOVED lines=13> */
.L_x_62:
        /* <DEDUP_REMOVED lines=13> */
.L_x_63:
        /* <DEDUP_REMOVED lines=13> */
.L_x_64:
[----:B------:R-:W-:-:S07]  /*2440*/  VIADD R23, R23, 0x8 ;  /* 0x0000000817177836 */ /* 0x000fce0000000000 */
.L_x_56:
[----:B------:R-:W-:-:S13]  /*2450*/  ISETP.NE.AND P0, PT, R22, RZ, PT ;  /* 0x000000ff1600720c */ /* 0x000fda0003f05270 */
        /* <DEDUP_REMOVED lines=25> */
.L_x_66:
        /* <DEDUP_REMOVED lines=14> */
.L_x_67:
        /* <DEDUP_REMOVED lines=13> */
.L_x_68:
        /* <DEDUP_REMOVED lines=13> */
.L_x_69:
[----:B------:R-:W-:-:S07]  /*2870*/  VIADD R23, R23, 0x4 ;  /* 0x0000000417177836 */ /* 0x000fce0000000000 */
.L_x_65:
[----:B------:R-:W-:-:S13]  /*2880*/  ISETP.NE.AND P0, PT, R24, RZ, PT ;  /* 0x000000ff1800720c */ /* 0x000fda0003f05270 */
[----:B------:R-:W-:Y:S05]  /*2890*/  @!P0 BRA `(.L_x_55) ;  /* 0x0000000000708947 */ /* 0x000fea0003800000 */
[----:B------:R-:W0:Y:S01]  /*28a0*/  LDCU UR4, c[0x0][0x3c8] ;  /* 0x00007900ff0477ac */ /* 0x000e220008000800 */
[----:B------:R-:W1:Y:S01]  /*28b0*/  LDC R0, c[0x0][0x3ac] ;  /* 0x0000eb00ff007b82 */ /* 0x000e620000000800 */
[----:B------:R-:W-:Y:S01]  /*28c0*/  IMAD.MOV R24, RZ, RZ, -R24 ;  /* 0x000000ffff187224 */ /* 0x000fe200078e0a18 */
[----:B------:R-:W0:Y:S02]  /*28d0*/  LDCU UR5, c[0x0][0x3a8] ;  /* 0x00007500ff0577ac */ /* 0x000e240008000800 */
[----:B0-----:R-:W-:-:S06]  /*28e0*/  UIMAD UR4, UR4, UR5, 0x4 ;  /* 0x00000004040474a4 */ /* 0x001fcc000f8e0205 */
[----:B-1----:R-:W-:-:S07]  /*28f0*/  IMAD R23, R0, UR4, R23 ;  /* 0x0000000400177c24 */ /* 0x002fce000f8e0217 */
.L_x_71:
        /* <DEDUP_REMOVED lines=11> */
[----:B------:R-:W-:Y:S02]  /*29b0*/  IMAD.MOV.U32 R7, RZ, RZ, R2 ;  /* 0x000000ffff077224 */ /* 0x000fe400078e0002 */
[----:B0-----:R-:W-:-:S02]  /*29c0*/  IMAD.U32 R4, RZ, RZ, UR4 ;  /* 0x00000004ff047e24 */ /* 0x001fc4000f8e00ff */
[----:B------:R-:W-:Y:S01]  /*29d0*/  IMAD.U32 R5, RZ, RZ, UR5 ;  /* 0x00000005ff057e24 */ /* 0x000fe2000f8e00ff */
[----:B--2---:R-:W0:Y:S02]  /*29e0*/  F2I.TRUNC.NTZ R0, R10 ;  /* 0x0000000a00007305 */ /* 0x004e24000020f100 */
[----:B0-----:R0:W-:Y:S02]  /*29f0*/  STL [R1], R0 ;  /* 0x0000000001007387 */ /* 0x0011e40000100800 */
[----:B01----:R-:W-:-:S07]  /*2a00*/  P2R R0, PR, RZ, 0x1 ;  /* 0x00000001ff007803 */ /* 0x003fce0000000000 */
[----:B------:R-:W-:-:S07]  /*2a10*/  LEPC R20, `(.L_x_70) ;  /* 0x000000001014794e */ /* 0x000fce0000000000 */
[----:B------:R-:W-:Y:S05]  /*2a20*/  CALL.ABS.NOINC R8 ;  /* 0x0000000008007343 */ /* 0x000fea0003c00000 */
.L_x_70:
[----:B------:R-:W-:Y:S01]  /*2a30*/  ISETP.NE.AND P6, PT, R24, RZ, PT ;  /* 0x000000ff1800720c */ /* 0x000fe20003fc5270 */
[----:B------:R-:W-:-:S12]  /*2a40*/  VIADD R23, R23, 0x1 ;  /* 0x0000000117177836 */ /* 0x000fd80000000000 */
[----:B------:R-:W-:Y:S05]  /*2a50*/  @P6 BRA `(.L_x_71) ;  /* 0xfffffffc00a86947 */ /* 0x000fea000383ffff */
.L_x_55:
[----:B------:R-:W-:Y:S05]  /*2a60*/  BSYNC.RECONVERGENT B6 ;  /* 0x0000000000067941 */ /* 0x000fea0003800200 */
.L_x_36:
        /* <DEDUP_REMOVED lines=11> */
.L_x_72:
[----:B------:R-:W0:Y:S01]  /*2b20*/  LDC R3, c[0x0][0x3c8] ;  /* 0x0000f200ff037b82 */ /* 0x000e220000000800 */
[----:B------:R-:W-:Y:S02]  /*2b30*/  R2UR UR4, R28 ;  /* 0x000000001c0472ca */ /* 0x000fe400000e0000 */
[----:B------:R-:W-:-:S05]  /*2b40*/  R2UR UR5, R29 ;  /* 0x000000001d0572ca */ /* 0x000fca00000e0000 */
[----:B------:R-:W0:Y:S02]  /*2b50*/  LDC.64 R16, c[0x0][0x398] ;  /* 0x0000e600ff107b82 */ /* 0x000e240000000a00 */
[----:B0-----:R-:W-:-:S06]  /*2b60*/  IMAD.WIDE R16, R3, 0x4, R16 ;  /* 0x0000000403107825 */ /* 0x001fcc00078e0210 */
[----:B------:R-:W2:Y:S02]  /*2b70*/  LDG.E R0, desc[UR4][R16.64] ;  /* 0x0000000410007981 */ /* 0x000ea4000c1e1900 */
[----:B--2---:R-:W-:-:S13]  /*2b80*/  ISETP.GE.AND P0, PT, R0, 0x1, PT ;  /* 0x000000010000780c */ /* 0x004fda0003f06270 */
[----:B------:R-:W-:Y:S05]  /*2b90*/  @!P0 BRA `(.L_x_73) ;  /* 0x0000000000788947 */ /* 0x000fea0003800000 */
[----:B------:R-:W0:Y:S01]  /*2ba0*/  LDC R22, c[0x0][0x3c8] ;  /* 0x0000f200ff167b82 */ /* 0x000e220000000800 */
[----:B------:R-:W-:Y:S01]  /*2bb0*/  BSSY.RECONVERGENT B6, `(.L_x_73) ;  /* 0x000001c000067945 */ /* 0x000fe20003800200 */
[----:B------:R-:W-:-:S06]  /*2bc0*/  IMAD.MOV.U32 R19, RZ, RZ, RZ ;  /* 0x000000ffff137224 */ /* 0x000fcc00078e00ff */
[----:B------:R-:W0:Y:S02]  /*2bd0*/  LDC R3, c[0x0][0x3a8] ;  /* 0x0000ea00ff037b82 */ /* 0x000e240000000800 */
[----:B0-----:R-:W-:-:S07]  /*2be0*/  IMAD R22, R22, R3, 0x4 ;  /* 0x0000000416167424 */ /* 0x001fce00078e0203 */
.L_x_75:
[----:B------:R-:W0:Y:S01]  /*2bf0*/  LDC.64 R10, c[0x0][0x388] ;  /* 0x0000e200ff0a7b82 */ /* 0x000e220000000a00 */
[----:B------:R-:W1:Y:S01]  /*2c00*/  LDCU UR4, c[0x0][0x3b8] ;  /* 0x00007700ff0477ac */ /* 0x000e620008000800 */
[----:B------:R-:W-:Y:S02]  /*2c10*/  R2UR UR6, R28 ;  /* 0x000000001c0672ca */ /* 0x000fe400000e0000 */
[----:B------:R-:W-:Y:S01]  /*2c20*/  R2UR UR7, R29 ;  /* 0x000000001d0772ca */ /* 0x000fe200000e0000 */
[----:B-1----:R-:W-:Y:S01]  /*2c30*/  IMAD R3, R22, UR4, R19 ;  /* 0x0000000416037c24 */ /* 0x002fe2000f8e0213 */
[----:B------:R-:W-:Y:S01]  /*2c40*/  MOV R8, 0x50 ;  /* 0x0000005000087802 */ /* 0x000fe20000000f00 */
[----:B------:R-:W1:Y:S02]  /*2c50*/  LDCU.64 UR4, c[0x4][0x10] ;  /* 0x01000200ff0477ac */ /* 0x000e640008000a00 */
[----:B0-----:R-:W-:-:S08]  /*2c60*/  IMAD.WIDE R10, R3, 0x4, R10 ;  /* 0x00000004030a7825 */ /* 0x001fd000078e020a */
[----:B------:R-:W2:Y:S01]  /*2c70*/  LDG.E R10, desc[UR6][R10.64] ;  /* 0x000000060a0a7981 */ /* 0x000ea2000c1e1900 */
[----:B------:R-:W0:Y:S01]  /*2c80*/  LDC.64 R8, c[0x4][R8] ;  /* 0x0100000008087b82 */ /* 0x000e220000000a00 */
[----:B------:R-:W-:Y:S02]  /*2c90*/  IMAD.MOV.U32 R6, RZ, RZ, R18 ;  /* 0x000000ffff067224 */ /* 0x000fe400078e0012 */
[----:B------:R-:W-:Y:S02]  /*2ca0*/  IMAD.MOV.U32 R7, RZ, RZ, R2 ;  /* 0x000000ffff077224 */ /* 0x000fe400078e0002 */
[----:B-1----:R-:W-:Y:S02]  /*2cb0*/  IMAD.U32 R4, RZ, RZ, UR4 ;  /* 0x00000004ff047e24 */ /* 0x002fe4000f8e00ff */
[----:B------:R-:W-:Y:S01]  /*2cc0*/  IMAD.U32 R5, RZ, RZ, UR5 ;  /* 0x00000005ff057e24 */ /* 0x000fe2000f8e00ff */
[----:B--2---:R-:W1:Y:S02]  /*2cd0*/  F2I.TRUNC.NTZ R0, R10 ;  /* 0x0000000a00007305 */ /* 0x004e64000020f100 */
[----:B01----:R1:W-:Y:S04]  /*2ce0*/  STL [R1], R0 ;  /* 0x0000000001007387 */ /* 0x0033e80000100800 */
[----:B------:R-:W-:-:S07]  /*2cf0*/  LEPC R20, `(.L_x_74) ;  /* 0x000000001014794e */ /* 0x000fce0000000000 */
[----:B-1----:R-:W-:Y:S05]  /*2d00*/  CALL.ABS.NOINC R8 ;  /* 0x0000000008007343 */ /* 0x002fea0003c00000 */
.L_x_74:
[----:B------:R-:W-:Y:S02]  /*2d10*/  R2UR UR4, R28 ;  /* 0x000000001c0472ca */ /* 0x000fe400000e0000 */
[----:B------:R-:W-:-:S13]  /*2d20*/  R2UR UR5, R29 ;  /* 0x000000001d0572ca */ /* 0x000fda00000e0000 */
[----:B------:R-:W2:Y:S01]  /*2d30*/  LDG.E R0, desc[UR4][R16.64] ;  /* 0x0000000410007981 */ /* 0x000ea2000c1e1900 */
[----:B------:R-:W-:-:S05]  /*2d40*/  VIADD R19, R19, 0x1 ;  /* 0x0000000113137836 */ /* 0x000fca0000000000 */
[----:B--2---:R-:W-:-:S13]  /*2d50*/  ISETP.GE.AND P0, PT, R19, R0, PT ;  /* 0x000000001300720c */ /* 0x004fda0003f06270 */
[----:B------:R-:W-:Y:S05]  /*2d60*/  @!P0 BRA `(.L_x_75) ;  /* 0xfffffffc00a08947 */ /* 0x000fea000383ffff */
[----:B------:R-:W-:Y:S05]  /*2d70*/  BSYNC.RECONVERGENT B6 ;  /* 0x0000000000067941 */ /* 0x000fea0003800200 */
.L_x_73:
[----:B------:R-:W-:Y:S01]  /*2d80*/  MOV R0, 0x50 ;  /* 0x0000005000007802 */ /* 0x000fe20000000f00 */
[----:B------:R-:W0:Y:S01]  /*2d90*/  LDCU.64 UR4, c[0x4][0x38] ;  /* 0x01000700ff0477ac */ /* 0x000e220008000a00 */
[----:B------:R-:W-:Y:S02]  /*2da0*/  CS2R R6, SRZ ;  /* 0x0000000000067805 */ /* 0x000fe4000001ff00 */
[----:B------:R1:W2:Y:S01]  /*2db0*/  LDC.64 R2, c[0x4][R0] ;  /* 0x0100000000027b82 */ /* 0x0002a20000000a00 */
[----:B0-----:R-:W-:Y:S02]  /*2dc0*/  IMAD.U32 R4, RZ, RZ, UR4 ;  /* 0x00000004ff047e24 */ /* 0x001fe4000f8e00ff */
[----:B-1----:R-:W-:-:S07]  /*2dd0*/  IMAD.U32 R5, RZ, RZ, UR5 ;  /* 0x00000005ff057e24 */ /* 0x002fce000f8e00ff */
[----:B------:R-:W-:-:S07]  /*2de0*/  LEPC R20, `(.L_x_22) ;  /* 0x000000001014794e */ /* 0x000fce0000000000 */
[----:B--2---:R-:W-:Y:S05]  /*2df0*/  CALL.ABS.NOINC R2 ;  /* 0x0000000002007343 */ /* 0x004fea0003c00000 */
.L_x_22:
[----:B------:R-:W0:Y:S01]  /*2e00*/  LDC R5, c[0x0][0x3c8] ;  /* 0x0000f200ff057b82 */ /* 0x000e220000000800 */
[----:B------:R-:W-:Y:S02]  /*2e10*/  R2UR UR4, R28 ;  /* 0x000000001c0472ca */ /* 0x000fe400000e0000 */
[----:B------:R-:W-:-:S05]  /*2e20*/  R2UR UR5, R29 ;  /* 0x000000001d0572ca */ /* 0x000fca00000e0000 */
[----:B------:R-:W0:Y:S02]  /*2e30*/  LDC.64 R2, c[0x0][0x390] ;  /* 0x0000e400ff027b82 */ /* 0x000e240000000a00 */
[----:B0-----:R-:W-:-:S06]  /*2e40*/  IMAD.WIDE R2, R5, 0x4, R2 ;  /* 0x0000000405027825 */ /* 0x001fcc00078e0202 */
[----:B------:R-:W2:Y:S01]  /*2e50*/  LDG.E R0, desc[UR4][R2.64] ;  /* 0x0000000402007981 */ /* 0x000ea2000c1e1900 */
[----:B------:R-:W-:Y:S02]  /*2e60*/  CS2R R12, SRZ ;  /* 0x00000000000c7805 */ /* 0x000fe4000001ff00 */
[----:B--2---:R-:W-:-:S13]  /*2e70*/  ISETP.GE.AND P0, PT, R0, 0x1, PT ;  /* 0x000000010000780c */ /* 0x004fda0003f06270 */
[----:B------:R-:W-:Y:S05]  /*2e80*/  @!P0 BRA `(.L_x_76) ;  /* 0x0000000c00448947 */ /* 0x000fea0003800000 */
[----:B------:R-:W0:Y:S01]  /*2e90*/  LDC R3, c[0x0][0x3c8] ;  /* 0x0000f200ff037b82 */ /* 0x000e220000000800 */
[C---:B------:R-:W-:Y:S01]  /*2ea0*/  ISETP.GE.U32.AND P1, PT, R0.reuse, 0x10, PT ;  /* 0x000000100000780c */ /* 0x040fe20003f26070 */
[----:B------:R-:W-:Y:S01]  /*2eb0*/  IMAD.MOV.U32 R7, RZ, RZ, RZ ;  /* 0x000000ffff077224 */ /* 0x000fe200078e00ff */
[----:B------:R-:W-:Y:S02]  /*2ec0*/  LOP3.LUT R24, R0, 0xf, RZ, 0xc0, !PT ;  /* 0x0000000f00187812 */ /* 0x000fe400078ec0ff */
[----:B------:R-:W-:Y:S02]  /*2ed0*/  CS2R R12, SRZ ;  /* 0x00000000000c7805 */ /* 0x000fe4000001ff00 */
[----:B------:R-:W-:Y:S01]  /*2ee0*/  ISETP.NE.AND P0, PT, R24, RZ, PT ;  /* 0x000000ff1800720c */ /* 0x000fe20003f05270 */
[----:B------:R-:W0:Y:S02]  /*2ef0*/  LDC.64 R4, c[0x0][0x3a8] ;  /* 0x0000ea00ff047b82 */ /* 0x000e240000000a00 */
[----:B0-----:R-:W-:-:S04]  /*2f00*/  IMAD R4, R3, R4, 0x4 ;  /* 0x0000000403047424 */ /* 0x001fc800078e0204 */
[----:B------:R-:W-:Y:S01]  /*2f10*/  IMAD R6, R4, R5, RZ ;  /* 0x0000000504067224 */ /* 0x000fe200078e02ff */
[----:B------:R-:W-:Y:S06]  /*2f20*/  @!P1 BRA `(.L_x_77) ;  /* 0x0000000400809947 */ /* 0x000fec0003800000 */
[----:B------:R-:W0:Y:S01]  /*2f30*/  LDC.64 R2, c[0x0][0x380] ;  /* 0x0000e000ff027b82 */ /* 0x000e220000000a00 */
[----:B------:R-:W-:Y:S01]  /*2f40*/  LOP3.LUT R7, R0, 0x7ffffff0, RZ, 0xc0, !PT ;  /* 0x7ffffff000077812 */ /* 0x000fe200078ec0ff */
[----:B------:R-:W-:Y:S01]  /*2f50*/  BSSY.RECONVERGENT B0, `(.L_x_77) ;  /* 0x000005d000007945 */ /* 0x000fe20003800200 */
[----:B------:R-:W-:Y:S01]  /*2f60*/  CS2R R12, SRZ ;  /* 0x00000000000c7805 */ /* 0x000fe2000001ff00 */
[----:B------:R-:W-:Y:S02]  /*2f70*/  IMAD.MOV.U32 R9, RZ, RZ, R6 ;  /* 0x000000ffff097224 */ /* 0x000fe400078e0006 */
[----:B------:R-:W-:Y:S01]  /*2f80*/  IMAD.MOV R11, RZ, RZ, -R7 ;  /* 0x000000ffff0b7224 */ /* 0x000fe200078e0a07 */
[----:B0-----:R-:W-:-:S05]  /*2f90*/  IADD3 R2, P1, PT, R2, 0x20, RZ ;  /* 0x0000002002027810 */ /* 0x001fca0007f3e0ff */
[----:B------:R-:W-:-:S08]  /*2fa0*/  IMAD.X R3, RZ, RZ, R3, P1 ;  /* 0x000000ffff037224 */ /* 0x000fd000008e0603 */
.L_x_78:
[C---:B------:R-:W-:Y:S01]  /*2fb0*/  R2UR UR4, R28.reuse ;  /* 0x000000001c0472ca */ /* 0x040fe200000e0000 */
[----:B------:R-:W-:Y:S01]  /*2fc0*/  IMAD.WIDE R4, R9, 0x4, R2 ;  /* 0x0000000409047825 */ /* 0x000fe200078e0202 */
[C---:B------:R-:W-:Y:S02]  /*2fd0*/  R2UR UR5, R29.reuse ;  /* 0x000000001d0572ca */ /* 0x040fe400000e0000 */
[----:B------:R-:W-:Y:S02]  /*2fe0*/  R2UR UR6, R28 ;  /* 0x000000001c0672ca */ /* 0x000fe400000e0000 */
[----:B------:R-:W-:-:S09]  /*2ff0*/  R2UR UR7, R29 ;  /* 0x000000001d0772ca */ /* 0x000fd200000e0000 */
[----:B------:R-:W2:Y:S04]  /*3000*/  LDG.E R8, desc[UR4][R4.64+-0x20] ;  /* 0xffffe00404087981 */ /* 0x000ea8000c1e1900 */
[----:B------:R-:W3:Y:S04]  /*3010*/  LDG.E R10, desc[UR6][R4.64+-0x1c] ;  /* 0xffffe406040a7981 */ /* 0x000ee8000c1e1900 */
[----:B------:R-:W4:Y:S04]  /*3020*/  LDG.E R15, desc[UR4][R4.64+-0x18] ;  /* 0xffffe804040f7981 */ /* 0x000f28000c1e1900 */
[----:B------:R-:W5:Y:S01]  /*3030*/  LDG.E R16, desc[UR6][R4.64+-0x14] ;  /* 0xffffec0604107981 */ /* 0x000f62000c1e1900 */
[----:B------:R-:W-:-:S02]  /*3040*/  R2UR UR8, R28 ;  /* 0x000000001c0872ca */ /* 0x000fc400000e0000 */
[C---:B------:R-:W-:Y:S01]  /*3050*/  R2UR UR9, R29.reuse ;  /* 0x000000001d0972ca */ /* 0x040fe200000e0000 */
[----:B------:R-:W5:Y:S01]  /*3060*/  LDG.E R21, desc[UR4][R4.64+-0x10] ;  /* 0xfffff00404157981 */ /* 0x000f62000c1e1900 */
[C---:B------:R-:W-:Y:S02]  /*3070*/  R2UR UR10, R28.reuse ;  /* 0x000000001c0a72ca */ /* 0x040fe400000e0000 */
[C---:B------:R-:W-:Y:S01]  /*3080*/  R2UR UR11, R29.reuse ;  /* 0x000000001d0b72ca */ /* 0x040fe200000e0000 */
[----:B------:R-:W5:Y:S01]  /*3090*/  LDG.E R19, desc[UR6][R4.64+-0xc] ;  /* 0xfffff40604137981 */ /* 0x000f62000c1e1900 */
[C---:B------:R-:W-:Y:S02]  /*30a0*/  R2UR UR12, R28.reuse ;  /* 0x000000001c0c72ca */ /* 0x040fe400000e0000 */
[----:B------:R-:W-:Y:S02]  /*30b0*/  R2UR UR13, R29 ;  /* 0x000000001d0d72ca */ /* 0x000fe400000e0000 */
[----:B------:R-:W-:-:S02]  /*30c0*/  R2UR UR14, R28 ;  /* 0x000000001c0e72ca */ /* 0x000fc400000e0000 */
[C---:B------:R-:W-:Y:S01]  /*30d0*/  R2UR UR15, R29.reuse ;  /* 0x000000001d0f72ca */ /* 0x040fe200000e0000 */
[----:B------:R-:W5:Y:S01]  /*30e0*/  LDG.E R22, desc[UR8][R4.64+-0x8] ;  /* 0xfffff80804167981 */ /* 0x000f62000c1e1900 */
[C---:B------:R-:W-:Y:S02]  /*30f0*/  R2UR UR16, R28.reuse ;  /* 0x000000001c1072ca */ /* 0x040fe400000e0000 */
[C---:B------:R-:W-:Y:S01]  /*3100*/  R2UR UR17, R29.reuse ;  /* 0x000000001d1172ca */ /* 0x040fe200000e0000 */
[----:B------:R-:W5:Y:S01]  /*3110*/  LDG.E R20, desc[UR10][R4.64+-0x4] ;  /* 0xfffffc0a04147981 */ /* 0x000f62000c1e1900 */
[C---:B------:R-:W-:Y:S02]  /*3120*/  R2UR UR18, R28.reuse ;  /* 0x000000001c1272ca */ /* 0x040fe400000e0000 */
[----:B------:R-:W-:Y:S01]  /*3130*/  R2UR UR19, R29 ;  /* 0x000000001d1372ca */ /* 0x000fe200000e0000 */
[----:B------:R-:W5:Y:S01]  /*3140*/  LDG.E R18, desc[UR12][R4.64] ;  /* 0x0000000c04127981 */ /* 0x000f62000c1e1900 */
[----:B------:R-:W-:-:S02]  /*3150*/  R2UR UR20, R28 ;  /* 0x000000001c1472ca */ /* 0x000fc400000e0000 */
[----:B------:R-:W-:Y:S01]  /*3160*/  R2UR UR21, R29 ;  /* 0x000000001d1572ca */ /* 0x000fe200000e0000 */
[----:B--2---:R-:W0:Y:S08]  /*3170*/  F2I.TRUNC.NTZ R17, R8 ;  /* 0x0000000800117305 */ /* 0x004e30000020f100 */
[----:B---3--:R-:W1:Y:S01]  /*3180*/  F2I.TRUNC.NTZ R14, R10 ;  /* 0x0000000a000e7305 */ /* 0x008e62000020f100 */
[----:B0-----:R-:W-:-:S02]  /*3190*/  SHF.R.S32.HI R8, RZ, 0x1f, R17 ;  /* 0x0000001fff087819 */ /* 0x001fc40000011411 */
[----:B-1----:R-:W-:Y:S02]  /*31a0*/  IADD3 R10, P1, P2, R14, R12, R17 ;  /* 0x0000000c0e0a7210 */ /* 0x002fe40007a3e011 */
[----:B------:R-:W-:-:S03]  /*31b0*/  SHF.R.S32.HI R17, RZ, 0x1f, R14 ;  /* 0x0000001fff117819 */ /* 0x000fc6000001140e */
[----:B----4-:R-:W0:Y:S01]  /*31c0*/  F2I.TRUNC.NTZ R15, R15 ;  /* 0x0000000f000f7305 */ /* 0x010e22000020f100 */
[----:B------:R-:W2:Y:S01]  /*31d0*/  LDG.E R14, desc[UR16][R4.64+0x8] ;  /* 0x00000810040e7981 */ /* 0x000ea2000c1e1900 */
[----:B------:R-:W-:-:S03]  /*31e0*/  IADD3.X R17, PT, PT, R17, R13, R8, P1, P2 ;  /* 0x0000000d11117210 */ /* 0x000fc60000fe4408 */
[----:B------:R-:W3:Y:S03]  /*31f0*/  LDG.E R8, desc[UR14][R4.64+0x4] ;  /* 0x0000040e04087981 */ /* 0x000ee6000c1e1900 */
[----:B-----5:R1:W4:Y:S01]  /*3200*/  F2I.TRUNC.NTZ R23, R16 ;  /* 0x0000001000177305 */ /* 0x020322000020f100 */
[----:B------:R-:W5:Y:S04]  /*3210*/  LDG.E R12, desc[UR18][R4.64+0xc] ;  /* 0x00000c12040c7981 */ /* 0x000f68000c1e1900 */
[----:B------:R-:W5:Y:S04]  /*3220*/  LDG.E R13, desc[UR20][R4.64+0x10] ;  /* 0x00001014040d7981 */ /* 0x000f68000c1e1900 */
[----:B-1----:R-:W5:Y:S01]  /*3230*/  LDG.E R16, desc[UR4][R4.64+0x14] ;  /* 0x0000140404107981 */ /* 0x002f62000c1e1900 */
[----:B0-----:R-:W-:-:S02]  /*3240*/  SHF.R.S32.HI R26, RZ, 0x1f, R15 ;  /* 0x0000001fff1a7819 */ /* 0x001fc4000001140f */
[----:B----4-:R-:W-:Y:S02]  /*3250*/  IADD3 R10, P1, P2, R23, R10, R15 ;  /* 0x0000000a170a7210 */ /* 0x010fe40007a3e00f */
[----:B------:R-:W-:Y:S01]  /*3260*/  SHF.R.S32.HI R23, RZ, 0x1f, R23 ;  /* 0x0000001fff177819 */ /* 0x000fe20000011417 */
[----:B------:R-:W4:Y:S03]  /*3270*/  LDG.E R15, desc[UR6][R4.64+0x18] ;  /* 0x00001806040f7981 */ /* 0x000f26000c1e1900 */
[----:B------:R-:W-:Y:S02]  /*3280*/  IADD3.X R17, PT, PT, R23, R17, R26, P1, P2 ;  /* 0x0000001117117210 */ /* 0x000fe40000fe441a */
[----:B------:R0:W4:Y:S01]  /*3290*/  LDG.E R23, desc[UR8][R4.64+0x1c] ;  /* 0x00001c0804177981 */ /* 0x000122000c1e1900 */
[----:B------:R-:W-:Y:S08]  /*32a0*/  F2I.TRUNC.NTZ R21, R21 ;  /* 0x0000001500157305 */ /* 0x000ff0000020f100 */
[----:B------:R-:W1:Y:S08]  /*32b0*/  F2I.TRUNC.NTZ R19, R19 ;  /* 0x0000001300137305 */ /* 0x000e70000020f100 */
[----:B------:R-:W-:Y:S08]  /*32c0*/  F2I.TRUNC.NTZ R22, R22 ;  /* 0x0000001600167305 */ /* 0x000ff0000020f100 */
[----:B------:R-:W0:Y:S01]  /*32d0*/  F2I.TRUNC.NTZ R25, R20 ;  /* 0x0000001400197305 */ /* 0x000e22000020f100 */
[----:B-1----:R-:W-:-:S02]  /*32e0*/  IADD3 R10, P1, P2, R19, R10, R21 ;  /* 0x0000000a130a7210 */ /* 0x002fc40007a3e015 */
[----:B0-----:R-:W-:-:S05]  /*32f0*/  SHF.R.S32.HI R4, RZ, 0x1f, R21 ;  /* 0x0000001fff047819 */ /* 0x001fca0000011415 */
[----:B------:R-:W-:Y:S01]  /*3300*/  F2I.TRUNC.NTZ R18, R18 ;  /* 0x0000001200127305 */ /* 0x000fe2000020f100 */
[----:B------:R-:W-:-:S04]  /*3310*/  SHF.R.S32.HI R5, RZ, 0x1f, R19 ;  /* 0x0000001fff057819 */ /* 0x000fc80000011413 */
[----:B------:R-:W-:Y:S02]  /*3320*/  IADD3.X R4, PT, PT, R5, R17, R4, P1, P2 ;  /* 0x0000001105047210 */ /* 0x000fe40000fe4404 */
[--C-:B------:R-:W-:Y:S02]  /*3330*/  IADD3 R5, P1, P2, R25, R10, R22.reuse ;  /* 0x0000000a19057210 */ /* 0x100fe40007a3e016 */
[----:B------:R-:W-:Y:S02]  /*3340*/  SHF.R.S32.HI R22, RZ, 0x1f, R22 ;  /* 0x0000001fff167819 */ /* 0x000fe40000011416 */
[----:B------:R-:W-:-:S04]  /*3350*/  SHF.R.S32.HI R25, RZ, 0x1f, R25 ;  /* 0x0000001fff197819 */ /* 0x000fc80000011419 */
[----:B------:R-:W-:Y:S01]  /*3360*/  IADD3.X R22, PT, PT, R25, R4, R22, P1, P2 ;  /* 0x0000000419167210 */ /* 0x000fe20000fe4416 */
[----:B------:R-:W-:Y:S02]  /*3370*/  VIADD R11, R11, 0x10 ;  /* 0x000000100b0b7836 */ /* 0x000fe40000000000 */
[----:B------:R-:W-:Y:S01]  /*3380*/  VIADD R9, R9, 0x10 ;  /* 0x0000001009097836 */ /* 0x000fe20000000000 */
[----:B---3--:R-:W0:Y:S08]  /*3390*/  F2I.TRUNC.NTZ R27, R8 ;  /* 0x00000008001b7305 */ /* 0x008e30000020f100 */
[----:B--2---:R-:W-:Y:S08]  /*33a0*/  F2I.TRUNC.NTZ R14, R14 ;  /* 0x0000000e000e7305 */ /* 0x004ff0000020f100 */
[----:B-----5:R-:W1:Y:S01]  /*33b0*/  F2I.TRUNC.NTZ R12, R12 ;  /* 0x0000000c000c7305 */ /* 0x020e62000020f100 */
[----:B0-----:R-:W-:-:S02]  /*33c0*/  IADD3 R5, P1, P2, R27, R5, R18 ;  /* 0x000000051b057210 */ /* 0x001fc40007a3e012 */
[----:B------:R-:W-:-:S05]  /*33d0*/  SHF.R.S32.HI R18, RZ, 0x1f, R18 ;  /* 0x0000001fff127819 */ /* 0x000fca0000011412 */
[----:B------:R-:W-:Y:S01]  /*33e0*/  F2I.TRUNC.NTZ R13, R13 ;  /* 0x0000000d000d7305 */ /* 0x000fe2000020f100 */
[----:B------:R-:W-:-:S07]  /*33f0*/  SHF.R.S32.HI R27, RZ, 0x1f, R27 ;  /* 0x0000001fff1b7819 */ /* 0x000fce000001141b */
[----:B------:R-:W0:Y:S01]  /*3400*/  F2I.TRUNC.NTZ R16, R16 ;  /* 0x0000001000107305 */ /* 0x000e22000020f100 */
[----:B------:R-:W-:Y:S02]  /*3410*/  IADD3.X R18, PT, PT, R27, R22, R18, P1, P2 ;  /* 0x000000161b127210 */ /* 0x000fe40000fe4412 */
[--C-:B-1----:R-:W-:Y:S02]  /*3420*/  IADD3 R8, P1, P2, R12, R5, R14.reuse ;  /* 0x000000050c087210 */ /* 0x102fe40007a3e00e */
[----:B------:R-:W-:Y:S02]  /*3430*/  SHF.R.S32.HI R14, RZ, 0x1f, R14 ;  /* 0x0000001fff0e7819 */ /* 0x000fe4000001140e */
[----:B------:R-:W-:Y:S01]  /*3440*/  SHF.R.S32.HI R5, RZ, 0x1f, R12 ;  /* 0x0000001fff057819 */ /* 0x000fe2000001140c */
[----:B----4-:R-:W1:Y:S03]  /*3450*/  F2I.TRUNC.NTZ R15, R15 ;  /* 0x0000000f000f7305 */ /* 0x010e66000020f100 */
[----:B------:R-:W-:-:S02]  /*3460*/  IADD3.X R5, PT, PT, R5, R18, R14, P1, P2 ;  /* 0x0000001205057210 */ /* 0x000fc40000fe440e */
[----:B0-----:R-:W-:-:S03]  /*3470*/  IADD3 R12, P1, P2, R16, R8, R13 ;  /* 0x00000008100c7210 */ /* 0x001fc60007a3e00d */
[----:B------:R-:W0:Y:S01]  /*3480*/  F2I.TRUNC.NTZ R4, R23 ;  /* 0x0000001700047305 */ /* 0x000e22000020f100 */
[----:B------:R-:W-:Y:S02]  /*3490*/  SHF.R.S32.HI R13, RZ, 0x1f, R13 ;  /* 0x0000001fff0d7819 */ /* 0x000fe4000001140d */
[----:B------:R-:W-:-:S04]  /*34a0*/  SHF.R.S32.HI R16, RZ, 0x1f, R16 ;  /* 0x0000001fff107819 */ /* 0x000fc80000011410 */
[----:B------:R-:W-:Y:S02]  /*34b0*/  IADD3.X R16, PT, PT, R16, R5, R13, P1, P2 ;  /* 0x0000000510107210 */ /* 0x000fe40000fe440d */
[----:B------:R-:W-:Y:S02]  /*34c0*/  ISETP.NE.AND P1, PT, R11, RZ, PT ;  /* 0x000000ff0b00720c */ /* 0x000fe40003f25270 */
[--C-:B-1----:R-:W-:Y:S02]  /*34d0*/  SHF.R.S32.HI R13, RZ, 0x1f, R15.reuse ;  /* 0x0000001fff0d7819 */ /* 0x102fe4000001140f */
[----:B0-----:R-:W-:Y:S02]  /*34e0*/  IADD3 R12, P2, P3, R4, R12, R15 ;  /* 0x0000000c040c7210 */ /* 0x001fe40007b5e00f */
[----:B------:R-:W-:-:S04]  /*34f0*/  SHF.R.S32.HI R4, RZ, 0x1f, R4 ;  /* 0x0000001fff047819 */ /* 0x000fc80000011404 */
[----:B------:R-:W-:-:S03]  /*3500*/  IADD3.X R13, PT, PT, R4, R16, R13, P2, P3 ;  /* 0x00000010040d7210 */ /* 0x000fc600017e640d */
[----:B------:R-:W-:Y:S05]  /*3510*/  @P1 BRA `(.L_x_78) ;  /* 0xfffffff800a41947 */ /* 0x000fea000383ffff */
[----:B------:R-:W-:Y:S05]  /*3520*/  BSYNC.RECONVERGENT B0 ;  /* 0x0000000000007941 */ /* 0x000fea0003800200 */
.L_x_77:
[----:B------:R-:W-:Y:S04]  /*3530*/  BSSY.RECONVERGENT B0, `(.L_x_76) ;  /* 0x0000066000007945 */ /* 0x000fe80003800200 */
[----:B------:R-:W-:Y:S05]  /*3540*/  @!P0 BRA `(.L_x_79) ;  /* 0x0000000400908947 */ /* 0x000fea0003800000 */
[----:B------:R-:W-:Y:S02]  /*3550*/  ISETP.GE.U32.AND P1, PT, R24, 0x8, PT ;  /* 0x000000081800780c */ /* 0x000fe40003f26070 */
[----:B------:R-:W-:-:S04]  /*3560*/  LOP3.LUT R16, R0, 0x7, RZ, 0xc0, !PT ;  /* 0x0000000700107812 */ /* 0x000fc800078ec0ff */
[----:B------:R-:W-:-:S07]  /*3570*/  ISETP.NE.AND P0, PT, R16, RZ, PT ;  /* 0x000000ff1000720c */ /* 0x000fce0003f05270 */
[----:B------:R-:W-:Y:S06]  /*3580*/  @!P1 BRA `(.L_x_80) ;  /* 0x0000000000c09947 */ /* 0x000fec0003800000 */
[----:B------:R-:W0:Y:S01]  /*3590*/  LDC.64 R2, c[0x0][0x380] ;  /* 0x0000e000ff027b82 */ /* 0x000e220000000a00 */
[----:B------:R-:W-:Y:S01]  /*35a0*/  R2UR UR4, R28 ;  /* 0x000000001c0472ca */ /* 0x000fe200000e0000 */
[----:B------:R-:W-:Y:S01]  /*35b0*/  IMAD.IADD R5, R6, 0x1, R7 ;  /* 0x0000000106057824 */ /* 0x000fe200078e0207 */
[C---:B------:R-:W-:Y:S02]  /*35c0*/  R2UR UR5, R29.reuse ;  /* 0x000000001d0572ca */ /* 0x040fe400000e0000 */
[C---:B------:R-:W-:Y:S02]  /*35d0*/  R2UR UR6, R28.reuse ;  /* 0x000000001c0672ca */ /* 0x040fe400000e0000 */
[C---:B------:R-:W-:Y:S02]  /*35e0*/  R2UR UR7, R29.reuse ;  /* 0x000000001d0772ca */ /* 0x040fe400000e0000 */
[----:B------:R-:W-:Y:S02]  /*35f0*/  R2UR UR8, R28 ;  /* 0x000000001c0872ca */ /* 0x000fe400000e0000 */
[----:B------:R-:W-:-:S02]  /*3600*/  R2UR UR9, R29 ;  /* 0x000000001d0972ca */ /* 0x000fc400000e0000 */
[C---:B------:R-:W-:Y:S02]  /*3610*/  R2UR UR10, R28.reuse ;  /* 0x000000001c0a72ca */ /* 0x040fe400000e0000 */
[C---:B------:R-:W-:Y:S02]  /*3620*/  R2UR UR11, R29.reuse ;  /* 0x000000001d0b72ca */ /* 0x040fe400000e0000 */
[C---:B------:R-:W-:Y:S02]  /*3630*/  R2UR UR12, R28.reuse ;  /* 0x000000001c0c72ca */ /* 0x040fe400000e0000 */
[C---:B------:R-:W-:Y:S02]  /*3640*/  R2UR UR13, R29.reuse ;  /* 0x000000001d0d72ca */ /* 0x040fe400000e0000 */
[----:B------:R-:W-:Y:S02]  /*3650*/  R2UR UR14, R28 ;  /* 0x000000001c0e72ca */ /* 0x000fe400000e0000 */
[----:B------:R-:W-:Y:S01]  /*3660*/  R2UR UR15, R29 ;  /* 0x000000001d0f72ca */ /* 0x000fe200000e0000 */
[----:B0-----:R-:W-:-:S05]  /*3670*/  IMAD.WIDE R2, R5, 0x4, R2 ;  /* 0x0000000405027825 */ /* 0x001fca00078e0202 */
[----:B------:R-:W2:Y:S04]  /*3680*/  LDG.E R4, desc[UR4][R2.64] ;  /* 0x0000000402047981 */ /* 0x000ea8000c1e1900 */
[----:B------:R-:W3:Y:S04]  /*3690*/  LDG.E R8, desc[UR6][R2.64+0x4] ;  /* 0x0000040602087981 */ /* 0x000ee8000c1e1900 */
[----:B------:R-:W4:Y:S04]  /*36a0*/  LDG.E R9, desc[UR8][R2.64+0x8] ;  /* 0x0000080802097981 */ /* 0x000f28000c1e1900 */
[----:B------:R-:W5:Y:S04]  /*36b0*/  LDG.E R10, desc[UR10][R2.64+0xc] ;  /* 0x00000c0a020a7981 */ /* 0x000f68000c1e1900 */
[----:B------:R-:W5:Y:S04]  /*36c0*/  LDG.E R11, desc[UR12][R2.64+0x10] ;  /* 0x0000100c020b7981 */ /* 0x000f68000c1e1900 */
[----:B------:R-:W5:Y:S04]  /*36d0*/  LDG.E R14, desc[UR14][R2.64+0x14] ;  /* 0x0000140e020e7981 */ /* 0x000f68000c1e1900 */
[----:B------:R-:W5:Y:S04]  /*36e0*/  LDG.E R15, desc[UR4][R2.64+0x18] ;  /* 0x00001804020f7981 */ /* 0x000f68000c1e1900 */
[----:B------:R-:W5:Y:S01]  /*36f0*/  LDG.E R17, desc[UR6][R2.64+0x1c] ;  /* 0x00001c0602117981 */ /* 0x000f62000c1e1900 */
[----:B------:R-:W-:Y:S01]  /*3700*/  VIADD R7, R7, 0x8 ;  /* 0x0000000807077836 */ /* 0x000fe20000000000 */
[----:B--2---:R-:W-:Y:S08]  /*3710*/  F2I.TRUNC.NTZ R5, R4 ;  /* 0x0000000400057305 */ /* 0x004ff0000020f100 */
[----:B---3--:R-:W0:Y:S08]  /*3720*/  F2I.TRUNC.NTZ R8, R8 ;  /* 0x0000000800087305 */ /* 0x008e30000020f100 */
[----:B----4-:R-:W-:Y:S01]  /*3730*/  F2I.TRUNC.NTZ R9, R9 ;  /* 0x0000000900097305 */ /* 0x010fe2000020f100 */
[----:B0-----:R-:W-:-:S07]  /*3740*/  IADD3 R18, P1, P2, R8, R12, R5 ;  /* 0x0000000c08127210 */ /* 0x001fce0007a3e005 */
[----:B-----5:R-:W0:Y:S01]  /*3750*/  F2I.TRUNC.NTZ R10, R10 ;  /* 0x0000000a000a7305 */ /* 0x020e22000020f100 */
[----:B------:R-:W-:Y:S02]  /*3760*/  SHF.R.S32.HI R12, RZ, 0x1f, R5 ;  /* 0x0000001fff0c7819 */ /* 0x000fe40000011405 */
[----:B------:R-:W-:-:S04]  /*3770*/  SHF.R.S32.HI R5, RZ, 0x1f, R8 ;  /* 0x0000001fff057819 */ /* 0x000fc80000011408 */
[----:B------:R-:W-:Y:S01]  /*3780*/  IADD3.X R5, PT, PT, R5, R13, R12, P1, P2 ;  /* 0x0000000d05057210 */ /* 0x000fe20000fe440c */
[----:B------:R-:W-:Y:S01]  /*3790*/  F2I.TRUNC.NTZ R11, R11 ;  /* 0x0000000b000b7305 */ /* 0x000fe2000020f100 */
[----:B0-----:R-:W-:-:S07]  /*37a0*/  IADD3 R12, P1, P2, R10, R18, R9 ;  /* 0x000000120a0c7210 */ /* 0x001fce0007a3e009 */
[----:B------:R-:W0:Y:S01]  /*37b0*/  F2I.TRUNC.NTZ R14, R14 ;  /* 0x0000000e000e7305 */ /* 0x000e22000020f100 */
[----:B------:R-:W-:Y:S02]  /*37c0*/  SHF.R.S32.HI R9, RZ, 0x1f, R9 ;  /* 0x0000001fff097819 */ /* 0x000fe40000011409 */
[----:B------:R-:W-:-:S04]  /*37d0*/  SHF.R.S32.HI R10, RZ, 0x1f, R10 ;  /* 0x0000001fff0a7819 */ /* 0x000fc8000001140a */
[----:B------:R-:W-:Y:S01]  /*37e0*/  IADD3.X R9, PT, PT, R10, R5, R9, P1, P2 ;  /* 0x000000050a097210 */ /* 0x000fe20000fe4409 */
[----:B------:R-:W1:Y:S01]  /*37f0*/  F2I.TRUNC.NTZ R15, R15 ;  /* 0x0000000f000f7305 */ /* 0x000e62000020f100 */
[----:B0-----:R-:W-:-:S07]  /*3800*/  IADD3 R12, P1, P2, R14, R12, R11 ;  /* 0x0000000c0e0c7210 */ /* 0x001fce0007a3e00b */
[----:B------:R-:W0:Y:S01]  /*3810*/  F2I.TRUNC.NTZ R2, R17 ;  /* 0x0000001100027305 */ /* 0x000e22000020f100 */
[----:B------:R-:W-:Y:S02]  /*3820*/  SHF.R.S32.HI R11, RZ, 0x1f, R11 ;  /* 0x0000001fff0b7819 */ /* 0x000fe4000001140b */
[----:B------:R-:W-:Y:S02]  /*3830*/  SHF.R.S32.HI R14, RZ, 0x1f, R14 ;  /* 0x0000001fff0e7819 */ /* 0x000fe4000001140e */
[----:B-1----:R-:W-:Y:S02]  /*3840*/  SHF.R.S32.HI R13, RZ, 0x1f, R15 ;  /* 0x0000001fff0d7819 */ /* 0x002fe4000001140f */
[----:B------:R-:W-:Y:S02]  /*3850*/  IADD3.X R11, PT, PT, R14, R9, R11, P1, P2 ;  /* 0x000000090e0b7210 */ /* 0x000fe40000fe440b */
[----:B0-----:R-:W-:Y:S02]  /*3860*/  IADD3 R12, P3, P4, R2, R12, R15 ;  /* 0x0000000c020c7210 */ /* 0x001fe40007c7e00f */
[----:B------:R-:W-:-:S04]  /*3870*/  SHF.R.S32.HI R2, RZ, 0x1f, R2 ;  /* 0x0000001fff027819 */ /* 0x000fc80000011402 */
[----:B------:R-:W-:-:S07]  /*3880*/  IADD3.X R13, PT, PT, R2, R11, R13, P3, P4 ;  /* 0x0000000b020d7210 */ /* 0x000fce0001fe840d */
.L_x_80:
        /* <DEDUP_REMOVED lines=13> */
[----:B------:R-:W-:Y:S02]  /*3960*/  R2UR UR10, R28 ;  /* 0x000000001c0a72ca */ /* 0x000fe400000e0000 */
[----:B------:R-:W-:Y:S01]  /*3970*/  R2UR UR11, R29 ;  /* 0x000000001d0b72ca */ /* 0x000fe200000e0000 */
[----:B0-----:R-:W-:-:S05]  /*3980*/  IMAD.WIDE R2, R5, 0x4, R2 ;  /* 0x0000000405027825 */ /* 0x001fca00078e0202 */
[----:B------:R-:W2:Y:S04]  /*3990*/  LDG.E R4, desc[UR4][R2.64] ;  /* 0x0000000402047981 */ /* 0x000ea8000c1e1900 */
[----:B------:R-:W3:Y:S04]  /*39a0*/  LDG.E R9, desc[UR6][R2.64+0x4] ;  /* 0x0000040602097981 */ /* 0x000ee8000c1e1900 */
[----:B------:R-:W4:Y:S04]  /*39b0*/  LDG.E R10, desc[UR8][R2.64+0x8] ;  /* 0x00000808020a7981 */ /* 0x000f28000c1e1900 */
[----:B------:R-:W5:Y:S01]  /*39c0*/  LDG.E R15, desc[UR10][R2.64+0xc] ;  /* 0x00000c0a020f7981 */ /* 0x000f62000c1e1900 */
[----:B------:R-:W-:Y:S01]  /*39d0*/  VIADD R7, R7, 0x4 ;  /* 0x0000000407077836 */ /* 0x000fe20000000000 */
[----:B--2---:R-:W0:Y:S08]  /*39e0*/  F2I.TRUNC.NTZ R5, R4 ;  /* 0x0000000400057305 */ /* 0x004e30000020f100 */
[----:B---3--:R-:W1:Y:S01]  /*39f0*/  F2I.TRUNC.NTZ R9, R9 ;  /* 0x0000000900097305 */ /* 0x008e62000020f100 */
[----:B0-----:R-:W-:-:S07]  /*3a00*/  SHF.R.S32.HI R8, RZ, 0x1f, R5 ;  /* 0x0000001fff087819 */ /* 0x001fce0000011405 */
[----:B----4-:R-:W0:Y:S01]  /*3a10*/  F2I.TRUNC.NTZ R11, R10 ;  /* 0x0000000a000b7305 */ /* 0x010e22000020f100 */
[----:B-1----:R-:W-:-:S07]  /*3a20*/  IADD3 R12, P1, P2, R9, R12, R5 ;  /* 0x0000000c090c7210 */ /* 0x002fce0007a3e005 */
[----:B-----5:R-:W1:Y:S01]  /*3a30*/  F2I.TRUNC.NTZ R15, R15 ;  /* 0x0000000f000f7305 */ /* 0x020e62000020f100 */
[----:B------:R-:W-:-:S04]  /*3a40*/  SHF.R.S32.HI R5, RZ, 0x1f, R9 ;  /* 0x0000001fff057819 */ /* 0x000fc80000011409 */
[----:B------:R-:W-:Y:S02]  /*3a50*/  IADD3.X R5, PT, PT, R5, R13, R8, P1, P2 ;  /* 0x0000000d05057210 */ /* 0x000fe40000fe4408 */
[--C-:B0-----:R-:W-:Y:S02]  /*3a60*/  SHF.R.S32.HI R14, RZ, 0x1f, R11.reuse ;  /* 0x0000001fff0e7819 */ /* 0x101fe4000001140b */
[----:B-1----:R-:W-:Y:S02]  /*3a70*/  IADD3 R12, P3, P4, R15, R12, R11 ;  /* 0x0000000c0f0c7210 */ /* 0x002fe40007c7e00b */
[----:B------:R-:W-:-:S04]  /*3a80*/  SHF.R.S32.HI R13, RZ, 0x1f, R15 ;  /* 0x0000001fff0d7819 */ /* 0x000fc8000001140f */
[----:B------:R-:W-:-:S07]  /*3a90*/  IADD3.X R13, PT, PT, R13, R5, R14, P3, P4 ;  /* 0x000000050d0d7210 */ /* 0x000fce0001fe840e */
.L_x_81:
[----:B------:R-:W-:Y:S05]  /*3aa0*/  @!P0 BRA `(.L_x_79) ;  /* 0x0000000000388947 */ /* 0x000fea0003800000 */
[----:B------:R-:W0:Y:S01]  /*3ab0*/  LDC.64 R4, c[0x0][0x380] ;  /* 0x0000e000ff047b82 */ /* 0x000e220000000a00 */
[----:B------:R-:W-:Y:S02]  /*3ac0*/  IMAD.IADD R7, R6, 0x1, R7 ;  /* 0x0000000106077824 */ /* 0x000fe400078e0207 */
[----:B------:R-:W-:-:S07]  /*3ad0*/  IMAD.MOV R0, RZ, RZ, -R0 ;  /* 0x000000ffff007224 */ /* 0x000fce00078e0a00 */
.L_x_82:
[----:B------:R-:W-:Y:S01]  /*3ae0*/  R2UR UR4, R28 ;  /* 0x000000001c0472ca */ /* 0x000fe200000e0000 */
[----:B0-----:R-:W-:Y:S01]  /*3af0*/  IMAD.WIDE R2, R7, 0x4, R4 ;  /* 0x0000000407027825 */ /* 0x001fe200078e0204 */
[----:B------:R-:W-:-:S13]  /*3b00*/  R2UR UR5, R29 ;  /* 0x000000001d0572ca */ /* 0x000fda00000e0000 */
[----:B------:R-:W2:Y:S01]  /*3b10*/  LDG.E R2, desc[UR4][R2.64] ;  /* 0x0000000402027981 */ /* 0x000ea2000c1e1900 */
[----:B------:R-:W-:Y:S02]  /*3b20*/  VIADD R0, R0, 0x1 ;  /* 0x0000000100007836 */ /* 0x000fe40000000000 */
[----:B------:R-:W-:-:S03]  /*3b30*/  VIADD R7, R7, 0x1 ;  /* 0x0000000107077836 */ /* 0x000fc60000000000 */
[----:B------:R-:W-:Y:S01]  /*3b40*/  ISETP.NE.AND P0, PT, R0, RZ, PT ;  /* 0x000000ff0000720c */ /* 0x000fe20003f05270 */
[----:B--2---:R-:W0:Y:S02]  /*3b50*/  F2I.TRUNC.NTZ R6, R2 ;  /* 0x0000000200067305 */ /* 0x004e24000020f100 */
[----:B0-----:R-:W-:-:S04]  /*3b60*/  IADD3 R12, P1, PT, R6, R12, RZ ;  /* 0x0000000c060c7210 */ /* 0x001fc80007f3e0ff */
[----:B------:R-:W-:-:S06]  /*3b70*/  LEA.HI.X.SX32 R13, R6, R13, 0x1, P1 ;  /* 0x0000000d060d7211 */ /* 0x000fcc00008f0eff */
[----:B------:R-:W-:Y:S05]  /*3b80*/  @P0 BRA `(.L_x_82) ;  /* 0xfffffffc00d40947 */ /* 0x000fea000383ffff */
.L_x_79:
[----:B------:R-:W-:Y:S05]  /*3b90*/  BSYNC.RECONVERGENT B0 ;  /* 0x0000000000007941 */ /* 0x000fea0003800200 */
.L_x_76:
[----:B------:R-:W0:Y:S01]  /*3ba0*/  LDC.64 R2, c[0x0][0x3d0] ;  /* 0x0000f400ff027b82 */ /* 0x000e220000000a00 */
[----:B------:R-:W-:Y:S02]  /*3bb0*/  R2UR UR4, R28 ;  /* 0x000000001c0472ca */ /* 0x000fe400000e0000 */
[----:B------:R-:W-:-:S13]  /*3bc0*/  R2UR UR5, R29 ;  /* 0x000000001d0572ca */ /* 0x000fda00000e0000 */
[----:B0-----:R0:W5:Y:S02]  /*3bd0*/  ATOMG.E.ADD.64.STRONG.GPU PT, RZ, desc[UR4][R2.64], R12 ;  /* 0x8000000c02ff79a8 */ /* 0x00116400081ef504 */
.L_x_20:
[----:B------:R-:W-:Y:S05]  /*3be0*/  BSYNC.RECONVERGENT B7 ;  /* 0x0000000000077941 */ /* 0x000fea0003800200 */
.L_x_19:
[----:B------:R-:W-:Y:S01]  /*3bf0*/  @!PT LDS RZ, [RZ] ;  /* 0x00000000fffff984 */ /* 0x000fe20000000800 */
[----:B------:R-:W-:Y:S01]  /*3c00*/  @!PT LDS RZ, [RZ] ;  /* 0x00000000fffff984 */ /* 0x000fe20000000800 */
[----:B------:R-:W-:Y:S01]  /*3c10*/  @!PT LDS RZ, [RZ] ;  /* 0x00000000fffff984 */ /* 0x000fe20000000800 */
[----:B------:R-:W-:Y:S01]  /*3c20*/  @!PT LDS RZ, [RZ] ;  /* 0x00000000fffff984 */ /* 0x000fe20000000800 */
[----:B------:R1:W-:Y:S06]  /*3c30*/  MEMBAR.SC.CTA ;  /* 0x0000000000007992 */ /* 0x0003ec0000000000 */
[----:B-1----:R-:W-:Y:S05]  /*3c40*/  WARPSYNC.ALL ;  /* 0x0000000000007948 */ /* 0x002fea0003800000 */
[----:B------:R-:W-:Y:S06]  /*3c50*/  BAR.SYNC.DEFER_BLOCKING 0x0 ;  /* 0x0000000000007b1d */ /* 0x000fec0000010000 */
[----:B------:R-:W-:Y:S05]  /*3c60*/  EXIT ;  /* 0x000000000000794d */ /* 0x000fea0003800000 */
.L_x_83:
        /* <DEDUP_REMOVED lines=9> */
.L_x_90:


//--------------------- .nv.global.init           --------------------------
	.section	.nv.global.init,"aw",@progbits
.nv.global.init:
	.type		$str$7,@object
	.size		$str$7,($str$2 - $str$7)
$str$7:
        /*0000*/ 	.byte	0x0a, 0x0a, 0x0a, 0x00
	.type		$str$2,@object
	.size		$str$2,($str - $str$2)
$str$2:
        /*0004*/ 	.byte	0x25, 0x31, 0x30, 0x64, 0x09, 0x00
	.type		$str,@object
	.size		$str,($str$1 - $str)
$str:
        /*000a*/ 	.byte	0x0a, 0x6b, 0x3d, 0x25, 0x64, 0x2c, 0x6e, 0x68, 0x70, 0x3d, 0x25, 0x64, 0x2c, 0x6e, 0x63, 0x6c
        /*001a*/ 	.byte	0x3d, 0x25, 0x64, 0x2c, 0x72, 0x68, 0x3d, 0x25, 0x64, 0x2c, 0x6b, 0x70, 0x69, 0x63, 0x3d, 0x25
        /*002a*/ 	.byte	0x64, 0x2c, 0x69, 0x72, 0x63, 0x3d, 0x25, 0x64, 0x0a, 0x00
	.type		$str$1,@object
	.size		$str$1,($str$3 - $str$1)
$str$1:
        /*0034*/ 	.byte	0x0a, 0x2d, 0x2d, 0x69, 0x68, 0x6f, 0x6c, 0x65, 0x73, 0x20, 0x6b, 0x3d, 0x25, 0x31, 0x30, 0x64
        /*0044*/ 	.byte	0x2d, 0x2d, 0x2d, 0x2d, 0x2d, 0x2d, 0x2d, 0x2d, 0x2d, 0x2d, 0x2d, 0x2d, 0x2d, 0x2d, 0x2d, 0x2d
        /*0054*/ 	.byte	0x2d, 0x2d, 0x2d, 0x2d, 0x2d, 0x2d, 0x2d, 0x2d, 0x2d, 0x2d, 0x0a, 0x00
	.type		$str$3,@object
	.size		$str$3,($str$4 - $str$3)
$str$3:
        /*0060*/ 	.byte	0x0a, 0x2d, 0x2d, 0x69, 0x68, 0x6f, 0x6c, 0x65, 0x20, 0x62, 0x75, 0x66, 0x66, 0x65, 0x72, 0x20
        /*0070*/ 	.byte	0x6b, 0x3d, 0x25, 0x31, 0x30, 0x64, 0x2d, 0x2d, 0x2d, 0x2d, 0x2d, 0x2d, 0x2d, 0x2d, 0x2d, 0x2d
        /*0080*/ 	.byte	0x2d, 0x2d, 0x2d, 0x2d, 0x2d, 0x2d, 0x2d, 0x2d, 0x2d, 0x2d, 0x2d, 0x2d, 0x2d, 0x0a, 0x00
	.type		$str$4,@object
	.size		$str$4,($str$9 - $str$4)
$str$4:
        /*008f*/ 	.byte	0x0a, 0x2d, 0x2d, 0x70, 0x61, 0x72, 0x74, 0x69, 0x63, 0x6c, 0x65, 0x73, 0x40, 0x69, 0x68, 0x6f
        /*009f*/ 	.byte	0x6c, 0x65, 0x73, 0x20, 0x70, 0x6f, 0x73, 0x2e, 0x20, 0x6b, 0x3d, 0x25, 0x31, 0x30, 0x64, 0x2d
        /*00af*/ 	.byte	0x2d, 0x2d, 0x2d, 0x2d, 0x2d, 0x2d, 0x2d, 0x2d, 0x2d, 0x2d, 0x2d, 0x2d, 0x2d, 0x2d, 0x2d, 0x2d
        /*00bf*/ 	.byte	0x2d, 0x0a, 0x00
	.type		$str$9,@object
	.size		$str$9,($str$6 - $str$9)
$str$9:
        /*00c2*/ 	.byte	0x78, 0x78, 0x78, 0x78, 0x78, 0x78, 0x78, 0x78, 0x78, 0x78, 0x78, 0x78, 0x78, 0x78, 0x78, 0x78
        /*00d2*/ 	.byte	0x78, 0x78, 0x78, 0x78, 0x78, 0x78, 0x78, 0x78, 0x78, 0x78, 0x78, 0x78, 0x78, 0x78, 0x78, 0x20
        /*00e2*/ 	.byte	0x25, 0x31, 0x30, 0x6c, 0x64, 0x20, 0x3e, 0x3e, 0x3e, 0x3e, 0x3e, 0x3e, 0x3e, 0x3e, 0x3e, 0x3e
        /*00f2*/ 	.byte	0x3e, 0x3e, 0x0a, 0x00
	.type		$str$6,@object
	.size		$str$6,($str$5 - $str$6)
$str$6:
        /*00f6*/ 	.byte	0x0a, 0x2d, 0x2d, 0x69, 0x6e, 0x63, 0x6f, 0x6d, 0x69, 0x6e, 0x67, 0x20, 0x70, 0x61, 0x72, 0x74
        /*0106*/ 	.byte	0x69, 0x63, 0x6c, 0x65, 0x73, 0x20, 0x6b, 0x3d, 0x25, 0x31, 0x30, 0x64, 0x2d, 0x2d, 0x2d, 0x2d
        /*0116*/ 	.byte	0x2d, 0x2d, 0x2d, 0x2d, 0x2d, 0x2d, 0x2d, 0x2d, 0x2d, 0x2d, 0x2d, 0x2d, 0x2d, 0x2d, 0x2d, 0x2d
        /*0126*/ 	.byte	0x2d, 0x2d, 0x2d, 0x0a, 0x00
	.type		$str$5,@object
	.size		$str$5,($str$8 - $str$5)
$str$5:
        /*012b*/ 	.byte	0x0a, 0x2d, 0x2d, 0x70, 0x61, 0x72, 0x74, 0x69, 0x63, 0x6c, 0x65, 0x73, 0x40, 0x74, 0x68, 0x65
        /*013b*/ 	.byte	0x20, 0x65, 0x6e, 0x64, 0x20, 0x25, 0x64, 0x20, 0x70, 0x6f, 0x73, 0x2e, 0x20, 0x6b, 0x3d, 0x25
        /*014b*/ 	.byte	0x31, 0x30, 0x64, 0x2d, 0x2d, 0x2d, 0x2d, 0x2d, 0x2d, 0x2d, 0x2d, 0x2d, 0x2d, 0x2d, 0x2d, 0x2d
        /*015b*/ 	.byte	0x2d, 0x2d, 0x2d, 0x2d, 0x2d, 0x0a, 0x00
	.type		$str$8,@object
	.size		$str$8,(.L_8 - $str$8)
$str$8:
        /*0162*/ 	.byte	0x45, 0x52, 0x52, 0x4f, 0x52, 0x20, 0x46, 0x4f, 0x55, 0x4e, 0x44, 0x21, 0x20, 0x6b, 0x3d, 0x25
        /*0172*/ 	.byte	0x64, 0x2c, 0x20, 0x70, 0x61, 0x72, 0x74, 0x69, 0x63, 0x6c, 0x65, 0x20, 0x69, 0x64, 0x78, 0x3d
        /*0182*/ 	.byte	0x25, 0x64, 0x2c, 0x20, 0x6b, 0x70, 0x69, 0x63, 0x3d, 0x25, 0x64, 0x2c, 0x20, 0x70, 0x61, 0x72
        /*0192*/ 	.byte	0x74, 0x69, 0x63, 0x6c, 0x65, 0x20, 0x70, 0x6f, 0x73, 0x69, 0x74, 0x69, 0x6f, 0x6e, 0x3d, 0x25
        /*01a2*/ 	.byte	0x64, 0x2c, 0x20, 0x70, 0x69, 0x64, 0x78, 0x62, 0x75, 0x66, 0x66, 0x3d, 0x25, 0x64, 0x0a, 0x00
.L_8:


//--------------------- .nv.shared.reserved.0     --------------------------
	.section	.nv.shared.reserved.0,"aw",@nobits
	.weak		__nv_reservedSMEM_offset_0_alias
	.size		__nv_reservedSMEM_offset_0_alias, 0, 64
	.other		__nv_reservedSMEM_offset_0_alias,@"STO_CUDA_RESERVED_SHARED STV_DEFAULT"
__nv_reservedSMEM_offset_0_alias:
	.zero		0
	.zero		64


//--------------------- .nv.constant0._Z8resetpidPfS_PiS0_S0_iiiiiiS0_ --------------------------
	.section	.nv.constant0._Z8resetpidPfS_PiS0_S0_iiiiiiS0_,"a",@progbits
	.sectionflags	@""
	.align	4
.nv.constant0._Z8resetpidPfS_PiS0_S0_iiiiiiS0_:
	.zero		968


//--------------------- .nv.constant0._Z9resetpsumPyi --------------------------
	.section	.nv.constant0._Z9resetpsumPyi,"a",@progbits
	.sectionflags	@""
	.align	4
.nv.constant0._Z9resetpsumPyi:
	.zero		908


//--------------------- .nv.constant0._Z8checksumPy --------------------------
	.section	.nv.constant0._Z8checksumPy,"a",@progbits
	.sectionflags	@""
	.align	4
.nv.constant0._Z8checksumPy:
	.zero		904


//--------------------- .nv.constant0._Z8resetircPi --------------------------
	.section	.nv.constant0._Z8resetircPi,"a",@progbits
	.sectionflags	@""
	.align	4
.nv.constant0._Z8resetircPi:
	.zero		904


//--------------------- .nv.constant0._Z13resetcountersPiS_i --------------------------
	.section	.nv.constant0._Z13resetcountersPiS_i,"a",@progbits
	.sectionflags	@""
	.align	4
.nv.constant0._Z13resetcountersPiS_i:
	.zero		916


//--------------------- .nv.constant0._Z15checkduplicatesPfPiS0_S0_S0_iiiiiiS0_ii --------------------------
	.section	.nv.constant0._Z15checkduplicatesPfPiS0_S0_S0_iiiiiiS0_ii,"a",@progbits
	.sectionflags	@""
	.align	4
.nv.constant0._Z15checkduplicatesPfPiS0_S0_S0_iiiiiiS0_ii:
	.zero		976


//--------------------- .nv.constant0._Z9printtilePfS_PiS0_S0_iiiiiiS0_iPyi --------------------------
	.section	.nv.constant0._Z9printtilePfS_PiS0_S0_iiiiiiS0_iPyi,"a",@progbits
	.sectionflags	@""
	.align	4
.nv.constant0._Z9printtilePfS_PiS0_S0_iiiiiiS0_iPyi:
	.zero		988


//--------------------- SYMBOLS --------------------------

	.type		.nv.reservedSmem.offset0,@object
	.size		.nv.reservedSmem.offset0,0x4
	.type		vprintf,@function
